	.headerflags	@"EF_CUDA_TEXMODE_UNIFIED EF_CUDA_64BIT_ADDRESS EF_CUDA_ACCELERATORS EF_CUDA_SM90 EF_CUDA_VIRTUAL_SM(EF_CUDA_SM90)"
	.elftype	@"ET_EXEC"


//--------------------- .nv.info                  --------------------------
	.section	.nv.info,"",@"SHT_CUDA_INFO"
	.align	4


	//----- nvinfo : EIATTR_REGCOUNT
	.align		4
        /*0000*/ 	.byte	0x04, 0x2f
        /*0002*/ 	.short	(.L_1 - .L_0)
	.align		4
.L_0:
        /*0004*/ 	.word	index@(matmul_kernel_profile)
        /*0008*/ 	.word	0x000000c0


	//----- nvinfo : EIATTR_MIN_STACK_SIZE
	.align		4
.L_1:
        /*000c*/ 	.byte	0x04, 0x12
        /*000e*/ 	.short	(.L_3 - .L_2)
	.align		4
.L_2:
        /*0010*/ 	.word	index@(matmul_kernel_profile)
        /*0014*/ 	.word	0x00000000


	//----- nvinfo : EIATTR_FRAME_SIZE
	.align		4
.L_3:
        /*0018*/ 	.byte	0x04, 0x11
        /*001a*/ 	.short	(.L_5 - .L_4)
	.align		4
.L_4:
        /*001c*/ 	.word	index@(matmul_kernel_profile)
        /*0020*/ 	.word	0x00000000


	//----- nvinfo : EIATTR_MIN_STACK_SIZE
	.align		4
.L_5:
        /*0024*/ 	.byte	0x04, 0x12
        /*0026*/ 	.short	(.L_7 - .L_6)
	.align		4
.L_6:
        /*0028*/ 	.word	index@(matmul_kernel_profile)
        /*002c*/ 	.word	0x00000000
.L_7:


//--------------------- .nv.info.matmul_kernel_profile --------------------------
	.section	.nv.info.matmul_kernel_profile,"",@"SHT_CUDA_INFO"
	.sectionflags	@""
	.align	4


	//----- nvinfo : EIATTR_CUDA_API_VERSION
	.align		4
        /*0000*/ 	.byte	0x04, 0x37
        /*0002*/ 	.short	(.L_9 - .L_8)
.L_8:
        /*0004*/ 	.word	0x0000007c


	//----- nvinfo : EIATTR_KPARAM_INFO
	.align		4
.L_9:
        /*0008*/ 	.byte	0x04, 0x17
        /*000a*/ 	.short	(.L_11 - .L_10)
.L_10:
        /*000c*/ 	.word	0x00000000
        /*0010*/ 	.short	0x0009
        /*0012*/ 	.short	0x0030
        /*0014*/ 	.byte	0x00, 0xf0, 0x21, 0x00


	//----- nvinfo : EIATTR_KPARAM_INFO
	.align		4
.L_11:
        /*0018*/ 	.byte	0x04, 0x17
        /*001a*/ 	.short	(.L_13 - .L_12)
.L_12:
        /*001c*/ 	.word	0x00000000
        /*0020*/ 	.short	0x0008
        /*0022*/ 	.short	0x002c
        /*0024*/ 	.byte	0x00, 0xf0, 0x11, 0x00


	//----- nvinfo : EIATTR_KPARAM_INFO
	.align		4
.L_13:
        /*0028*/ 	.byte	0x04, 0x17
        /*002a*/ 	.short	(.L_15 - .L_14)
.L_14:
        /*002c*/ 	.word	0x00000000
        /*0030*/ 	.short	0x0007
        /*0032*/ 	.short	0x0028
        /*0034*/ 	.byte	0x00, 0xf0, 0x11, 0x00


	//----- nvinfo : EIATTR_KPARAM_INFO
	.align		4
.L_15:
        /*0038*/ 	.byte	0x04, 0x17
        /*003a*/ 	.short	(.L_17 - .L_16)
.L_16:
        /*003c*/ 	.word	0x00000000
        /*0040*/ 	.short	0x0006
        /*0042*/ 	.short	0x0024
        /*0044*/ 	.byte	0x00, 0xf0, 0x11, 0x00


	//----- nvinfo : EIATTR_KPARAM_INFO
	.align		4
.L_17:
        /*0048*/ 	.byte	0x04, 0x17
        /*004a*/ 	.short	(.L_19 - .L_18)
.L_18:
        /*004c*/ 	.word	0x00000000
        /*0050*/ 	.short	0x0005
        /*0052*/ 	.short	0x0020
        /*0054*/ 	.byte	0x00, 0xf0, 0x11, 0x00


	//----- nvinfo : EIATTR_KPARAM_INFO
	.align		4
.L_19:
        /*0058*/ 	.byte	0x04, 0x17
        /*005a*/ 	.short	(.L_21 - .L_20)
.L_20:
        /*005c*/ 	.word	0x00000000
        /*0060*/ 	.short	0x0004
        /*0062*/ 	.short	0x001c
        /*0064*/ 	.byte	0x00, 0xf0, 0x11, 0x00


	//----- nvinfo : EIATTR_KPARAM_INFO
	.align		4
.L_21:
        /*0068*/ 	.byte	0x04, 0x17
        /*006a*/ 	.short	(.L_23 - .L_22)
.L_22:
        /*006c*/ 	.word	0x00000000
        /*0070*/ 	.short	0x0003
        /*0072*/ 	.short	0x0018
        /*0074*/ 	.byte	0x00, 0xf0, 0x11, 0x00


	//----- nvinfo : EIATTR_KPARAM_INFO
	.align		4
.L_23:
        /*0078*/ 	.byte	0x04, 0x17
        /*007a*/ 	.short	(.L_25 - .L_24)
.L_24:
        /*007c*/ 	.word	0x00000000
        /*0080*/ 	.short	0x0002
        /*0082*/ 	.short	0x0010
        /*0084*/ 	.byte	0x00, 0xf0, 0x21, 0x00


	//----- nvinfo : EIATTR_KPARAM_INFO
	.align		4
.L_25:
        /*0088*/ 	.byte	0x04, 0x17
        /*008a*/ 	.short	(.L_27 - .L_26)
.L_26:
        /*008c*/ 	.word	0x00000000
        /*0090*/ 	.short	0x0001
        /*0092*/ 	.short	0x0008
        /*0094*/ 	.byte	0x00, 0xf0, 0x21, 0x00


	//----- nvinfo : EIATTR_KPARAM_INFO
	.align		4
.L_27:
        /*0098*/ 	.byte	0x04, 0x17
        /*009a*/ 	.short	(.L_29 - .L_28)
.L_28:
        /*009c*/ 	.word	0x00000000
        /*00a0*/ 	.short	0x0000
        /*00a2*/ 	.short	0x0000
        /*00a4*/ 	.byte	0x00, 0xf0, 0x21, 0x00


	//----- nvinfo : EIATTR_SPARSE_MMA_MASK
	.align		4
.L_29:
        /*00a8*/ 	.byte	0x03, 0x50
        /*00aa*/ 	.short	0x0000


	//----- nvinfo : EIATTR_MAXREG_COUNT
	.align		4
        /*00ac*/ 	.byte	0x03, 0x1b
        /*00ae*/ 	.short	0x00ff


	//----- nvinfo : EIATTR_COOP_GROUP_MASK_REGIDS
	.align		4
        /*00b0*/ 	.byte	0x04, 0x29
        /*00b2*/ 	.short	(.L_31 - .L_30)


	//   ....[0]....
.L_30:
        /*00b4*/ 	.word	0xffffffff


	//----- nvinfo : EIATTR_COOP_GROUP_INSTR_OFFSETS
	.align		4
.L_31:
        /*00b8*/ 	.byte	0x04, 0x28
        /*00ba*/ 	.short	(.L_33 - .L_32)


	//   ....[0]....
.L_32:
        /*00bc*/ 	.word	0x00001ae0


	//----- nvinfo : EIATTR_EXIT_INSTR_OFFSETS
	.align		4
.L_33:
        /*00c0*/ 	.byte	0x04, 0x1c
        /*00c2*/ 	.short	(.L_35 - .L_34)


	//   ....[0]....
.L_34:
        /*00c4*/ 	.word	0x00003060


	//   ....[1]....
        /*00c8*/ 	.word	0x00003c80


	//----- nvinfo : EIATTR_REQNTID
	.align		4
.L_35:
        /*00cc*/ 	.byte	0x04, 0x10
        /*00ce*/ 	.short	(.L_37 - .L_36)
.L_36:
        /*00d0*/ 	.word	0x00000100
        /*00d4*/ 	.word	0x00000001
        /*00d8*/ 	.word	0x00000001


	//----- nvinfo : EIATTR_CBANK_PARAM_SIZE
	.align		4
.L_37:
        /*00dc*/ 	.byte	0x03, 0x19
        /*00de*/ 	.short	0x0038


	//----- nvinfo : EIATTR_PARAM_CBANK
	.align		4
        /*00e0*/ 	.byte	0x04, 0x0a
        /*00e2*/ 	.short	(.L_39 - .L_38)
	.align		4
.L_38:
        /*00e4*/ 	.word	index@(.nv.constant0.matmul_kernel_profile)
        /*00e8*/ 	.short	0x0210
        /*00ea*/ 	.short	0x0038


	//----- nvinfo : EIATTR_SW_WAR
	.align		4
.L_39:
        /*00ec*/ 	.byte	0x04, 0x36
        /*00ee*/ 	.short	(.L_41 - .L_40)
.L_40:
        /*00f0*/ 	.word	0x00000008
.L_41:


//--------------------- .nv.callgraph             --------------------------
	.section	.nv.callgraph,"",@"SHT_CUDA_CALLGRAPH"
	.align	4
	.sectionentsize	8
	.align		4
        /*0000*/ 	.word	0x00000000
	.align		4
        /*0004*/ 	.word	0xffffffff
	.align		4
        /*0008*/ 	.word	0x00000000
	.align		4
        /*000c*/ 	.word	0xfffffffe
	.align		4
        /*0010*/ 	.word	0x00000000
	.align		4
        /*0014*/ 	.word	0xfffffffd
	.align		4
        /*0018*/ 	.word	0x00000000
	.align		4
        /*001c*/ 	.word	0xfffffffc


//--------------------- .text.matmul_kernel_profile --------------------------
	.section	.text.matmul_kernel_profile,"ax",@progbits
	.sectionflags	@"SHF_BARRIERS=1"
	.align	128
        .global         matmul_kernel_profile
        .type           matmul_kernel_profile,@function
        .size           matmul_kernel_profile,(.L_x_4 - matmul_kernel_profile)
        .other          matmul_kernel_profile,@"STO_CUDA_ENTRY STV_DEFAULT"
matmul_kernel_profile:
.text.matmul_kernel_profile:
[----:B------:R-:W1:Y:S08]  /*0000*/  LDC R1, c[0x0][0x28] ;  /* 0x00000a00ff017b82 */ /* 0x000e700000000800 */
[----:B------:R-:W2:Y:S01]  /*0010*/  LDC.64 R10, c[0x0][0x228] ;  /* 0x00008a00ff0a7b82 */ /* 0x000ea20000000a00 */
[----:B------:R-:W-:Y:S01]  /*0020*/  ULDC UR5, c[0x0][0x238] ;  /* 0x00008e0000057ab9 */ /* 0x000fe20000000800 */
[----:B------:R-:W-:Y:S01]  /*0030*/  ULDC.64 UR10, c[0x0][0x218] ;  /* 0x00008600000a7ab9 */ /* 0x000fe20000000a00 */
[----:B------:R-:W-:Y:S01]  /*0040*/  UMOV UR4, 0x400 ;  /* 0x0000040000047882 */ /* 0x000fe20000000000 */
[----:B------:R-:W-:Y:S01]  /*0050*/  ULDC.64 UR8, c[0x0][0x210] ;  /* 0x0000840000087ab9 */ /* 0x000fe20000000a00 */
[----:B------:R-:W-:Y:S01]  /*0060*/  ULDC.64 UR20, c[0x0][0x208] ;  /* 0x0000820000147ab9 */ /* 0x000fe20000000a00 */
[----:B------:R-:W-:-:S02]  /*0070*/  CS2R R30, SRZ ;  /* 0x00000000001e7805 */ /* 0x000fc4000001ff00 */
[----:B------:R-:W-:Y:S01]  /*0080*/  CS2R R32, SRZ ;  /* 0x0000000000207805 */ /* 0x000fe2000001ff00 */
[----:B------:R-:W3:Y:S01]  /*0090*/  S2UR UR7, SR_CgaCtaId ;  /* 0x00000000000779c3 */ /* 0x000ee20000008800 */
[----:B------:R-:W-:Y:S02]  /*00a0*/  CS2R R34, SRZ ;  /* 0x0000000000227805 */ /* 0x000fe4000001ff00 */
[----:B------:R-:W-:Y:S02]  /*00b0*/  CS2R R36, SRZ ;  /* 0x0000000000247805 */ /* 0x000fe4000001ff00 */
[----:B------:R-:W-:Y:S02]  /*00c0*/  CS2R R38, SRZ ;  /* 0x0000000000267805 */ /* 0x000fe4000001ff00 */
[----:B------:R-:W-:Y:S02]  /*00d0*/  CS2R R40, SRZ ;  /* 0x0000000000287805 */ /* 0x000fe4000001ff00 */
[----:B------:R-:W-:-:S02]  /*00e0*/  CS2R R42, SRZ ;  /* 0x00000000002a7805 */ /* 0x000fc4000001ff00 */
[----:B------:R-:W-:Y:S02]  /*00f0*/  CS2R R44, SRZ ;  /* 0x00000000002c7805 */ /* 0x000fe4000001ff00 */
        /* <DEDUP_REMOVED lines=8> */
[----:B------:R-:W-:Y:S01]  /*0180*/  CS2R R62, SRZ ;  /* 0x00000000003e7805 */ /* 0x000fe2000001ff00 */
[----:B--2---:R-:W-:Y:S01]  /*0190*/  VIADD R0, R11, 0xff ;  /* 0x000000ff0b007836 */ /* 0x004fe20000000000 */
[----:B------:R-:W-:Y:S02]  /*01a0*/  IABS R20, R11 ;  /* 0x0000000b00147213 */ /* 0x000fe40000000000 */
[----:B------:R-:W-:-:S02]  /*01b0*/  CS2R R64, SRZ ;  /* 0x0000000000407805 */ /* 0x000fc4000001ff00 */
[----:B------:R-:W-:Y:S02]  /*01c0*/  IABS R14, R10 ;  /* 0x0000000a000e7213 */ /* 0x000fe40000000000 */
[----:B------:R-:W-:Y:S02]  /*01d0*/  CS2R R66, SRZ ;  /* 0x0000000000427805 */ /* 0x000fe4000001ff00 */
[----:B------:R-:W-:Y:S02]  /*01e0*/  SHF.R.S32.HI R3, RZ, 0x1f, R0 ;  /* 0x0000001fff037819 */ /* 0x000fe40000011400 */
[----:B------:R-:W-:Y:S02]  /*01f0*/  CS2R R68, SRZ ;  /* 0x0000000000447805 */ /* 0x000fe4000001ff00 */
[----:B------:R-:W-:Y:S01]  /*0200*/  CS2R R70, SRZ ;  /* 0x0000000000467805 */ /* 0x000fe2000001ff00 */
[----:B---3--:R-:W-:Y:S01]  /*0210*/  UPRMT UR7, UR7, 0x654, UR4 ;  /* 0x0000065407077896 */ /* 0x008fe20008000004 */
[----:B------:R-:W-:-:S02]  /*0220*/  LEA.HI R3, R3, R0, RZ, 0x8 ;  /* 0x0000000003037211 */ /* 0x000fc400078f40ff */
[----:B------:R-:W-:Y:S01]  /*0230*/  CS2R R72, SRZ ;  /* 0x0000000000487805 */ /* 0x000fe2000001ff00 */
[----:B------:R-:W2:Y:S01]  /*0240*/  S2R R0, SR_CTAID.X ;  /* 0x0000000000007919 */ /* 0x000ea20000002500 */
[----:B------:R-:W-:Y:S02]  /*0250*/  CS2R R74, SRZ ;  /* 0x00000000004a7805 */ /* 0x000fe4000001ff00 */
[----:B------:R-:W-:Y:S02]  /*0260*/  SHF.R.S32.HI R3, RZ, 0x8, R3 ;  /* 0x00000008ff037819 */ /* 0x000fe40000011403 */
[----:B------:R-:W-:Y:S02]  /*0270*/  CS2R R76, SRZ ;  /* 0x00000000004c7805 */ /* 0x000fe4000001ff00 */
[----:B------:R-:W-:Y:S02]  /*0280*/  CS2R R78, SRZ ;  /* 0x00000000004e7805 */ /* 0x000fe4000001ff00 */
[----:B------:R-:W-:-:S02]  /*0290*/  CS2R R80, SRZ ;  /* 0x0000000000507805 */ /* 0x000fc4000001ff00 */
[----:B------:R-:W-:Y:S01]  /*02a0*/  CS2R R82, SRZ ;  /* 0x0000000000527805 */ /* 0x000fe2000001ff00 */
[----:B------:R-:W-:Y:S01]  /*02b0*/  IMAD.SHL.U32 R5, R3, 0x8, RZ ;  /* 0x0000000803057824 */ /* 0x000fe200078e00ff */
[----:B------:R-:W-:Y:S02]  /*02c0*/  CS2R R84, SRZ ;  /* 0x0000000000547805 */ /* 0x000fe4000001ff00 */
[----:B------:R-:W-:Y:S02]  /*02d0*/  CS2R R86, SRZ ;  /* 0x0000000000567805 */ /* 0x000fe4000001ff00 */
[----:B------:R-:W-:Y:S02]  /*02e0*/  CS2R R88, SRZ ;  /* 0x0000000000587805 */ /* 0x000fe4000001ff00 */
[----:B------:R-:W-:Y:S02]  /*02f0*/  CS2R R90, SRZ ;  /* 0x00000000005a7805 */ /* 0x000fe4000001ff00 */
[----:B------:R-:W-:-:S02]  /*0300*/  IABS R7, R5 ;  /* 0x0000000500077213 */ /* 0x000fc40000000000 */
[----:B------:R-:W-:Y:S02]  /*0310*/  CS2R R92, SRZ ;  /* 0x00000000005c7805 */ /* 0x000fe4000001ff00 */
[----:B------:R-:W-:Y:S02]  /*0320*/  IABS R12, R5 ;  /* 0x00000005000c7213 */ /* 0x000fe40000000000 */
[----:B------:R-:W-:Y:S01]  /*0330*/  CS2R R94, SRZ ;  /* 0x00000000005e7805 */ /* 0x000fe2000001ff00 */
[----:B------:R-:W3:Y:S01]  /*0340*/  I2F.RP R4, R7 ;  /* 0x0000000700047306 */ /* 0x000ee20000209400 */
        /* <DEDUP_REMOVED lines=13> */
[----:B------:R-:W-:Y:S01]  /*0420*/  CS2R R122, SRZ ;  /* 0x00000000007a7805 */ /* 0x000fe2000001ff00 */
[----:B---3--:R-:W3:Y:S01]  /*0430*/  MUFU.RCP R4, R4 ;  /* 0x0000000400047308 */ /* 0x008ee20000001000 */
[----:B--2---:R-:W-:-:S02]  /*0440*/  IABS R8, R0 ;  /* 0x0000000000087213 */ /* 0x004fc40000000000 */
        /* <DEDUP_REMOVED lines=12> */
[----:B------:R-:W-:Y:S01]  /*0510*/  CS2R R148, SRZ ;  /* 0x0000000000947805 */ /* 0x000fe2000001ff00 */
[----:B---3--:R-:W-:Y:S01]  /*0520*/  VIADD R2, R4, 0xffffffe ;  /* 0x0ffffffe04027836 */ /* 0x008fe20000000000 */
[----:B------:R-:W-:Y:S01]  /*0530*/  CS2R R150, SRZ ;  /* 0x0000000000967805 */ /* 0x000fe2000001ff00 */
[----:B------:R-:W-:Y:S02]  /*0540*/  IMAD.MOV R4, RZ, RZ, -R12 ;  /* 0x000000ffff047224 */ /* 0x000fe400078e0a0c */
[----:B------:R2:W3:Y:S02]  /*0550*/  F2I.FTZ.U32.TRUNC.NTZ R3, R2 ;  /* 0x0000000200037305 */ /* 0x0004e4000021f000 */
[----:B--2---:R-:W-:Y:S02]  /*0560*/  IMAD.MOV.U32 R2, RZ, RZ, RZ ;  /* 0x000000ffff027224 */ /* 0x004fe400078e00ff */
[----:B---3--:R-:W-:-:S04]  /*0570*/  IMAD.MOV R6, RZ, RZ, -R3 ;  /* 0x000000ffff067224 */ /* 0x008fc800078e0a03 */
[----:B------:R-:W-:Y:S02]  /*0580*/  IMAD R9, R6, R7, RZ ;  /* 0x0000000706097224 */ /* 0x000fe400078e02ff */
[----:B------:R-:W-:Y:S02]  /*0590*/  IMAD.MOV.U32 R6, RZ, RZ, R8 ;  /* 0x000000ffff067224 */ /* 0x000fe400078e0008 */
[----:B------:R-:W-:-:S06]  /*05a0*/  IMAD.HI.U32 R3, R3, R9, R2 ;  /* 0x0000000903037227 */ /* 0x000fcc00078e0002 */
[----:B------:R-:W-:-:S04]  /*05b0*/  IMAD.HI.U32 R3, R3, R6, RZ ;  /* 0x0000000603037227 */ /* 0x000fc800078e00ff */
[----:B------:R-:W-:-:S05]  /*05c0*/  IMAD R2, R3, R4, R6 ;  /* 0x0000000403027224 */ /* 0x000fca00078e0206 */
[----:B------:R-:W-:-:S13]  /*05d0*/  ISETP.GT.U32.AND P1, PT, R7, R2, PT ;  /* 0x000000020700720c */ /* 0x000fda0003f24070 */
[----:B------:R-:W-:Y:S02]  /*05e0*/  @!P1 IMAD.IADD R2, R2, 0x1, -R7 ;  /* 0x0000000102029824 */ /* 0x000fe400078e0a07 */
[----:B------:R-:W-:Y:S01]  /*05f0*/  @!P1 VIADD R3, R3, 0x1 ;  /* 0x0000000103039836 */ /* 0x000fe20000000000 */
[----:B------:R-:W-:Y:S02]  /*0600*/  ISETP.NE.AND P1, PT, R5, RZ, PT ;  /* 0x000000ff0500720c */ /* 0x000fe40003f25270 */
[----:B------:R-:W-:Y:S02]  /*0610*/  ISETP.GE.U32.AND P0, PT, R2, R7, PT ;  /* 0x000000070200720c */ /* 0x000fe40003f06070 */
[----:B------:R-:W-:-:S04]  /*0620*/  LOP3.LUT R2, R0, R5, RZ, 0x3c, !PT ;  /* 0x0000000500027212 */ /* 0x000fc800078e3cff */
[----:B------:R-:W-:Y:S01]  /*0630*/  ISETP.GE.AND P2, PT, R2, RZ, PT ;  /* 0x000000ff0200720c */ /* 0x000fe20003f46270 */
[----:B------:R-:W-:-:S06]  /*0640*/  VIADD R2, R10, 0x7f ;  /* 0x0000007f0a027836 */ /* 0x000fcc0000000000 */
[----:B------:R-:W-:-:S04]  /*0650*/  @P0 VIADD R3, R3, 0x1 ;  /* 0x0000000103030836 */ /* 0x000fc80000000000 */
[----:B------:R-:W-:Y:S01]  /*0660*/  IMAD.MOV.U32 R4, RZ, RZ, R3 ;  /* 0x000000ffff047224 */ /* 0x000fe200078e0003 */
[----:B------:R-:W-:-:S03]  /*0670*/  SHF.R.S32.HI R3, RZ, 0x1f, R2 ;  /* 0x0000001fff037819 */ /* 0x000fc60000011402 */
[----:B------:R-:W-:Y:S01]  /*0680*/  @!P2 IMAD.MOV R4, RZ, RZ, -R4 ;  /* 0x000000ffff04a224 */ /* 0x000fe200078e0a04 */
[----:B------:R-:W-:Y:S02]  /*0690*/  @!P1 LOP3.LUT R4, RZ, R5, RZ, 0x33, !PT ;  /* 0x00000005ff049212 */ /* 0x000fe400078e33ff */
[----:B------:R-:W-:-:S03]  /*06a0*/  LEA.HI R3, R3, R2, RZ, 0x7 ;  /* 0x0000000203037211 */ /* 0x000fc600078f38ff */
[----:B------:R-:W-:Y:S02]  /*06b0*/  IMAD.SHL.U32 R9, R4, 0x8, RZ ;  /* 0x0000000804097824 */ /* 0x000fe400078e00ff */
[----:B------:R-:W-:-:S03]  /*06c0*/  IMAD.MOV R4, RZ, RZ, -R4 ;  /* 0x000000ffff047224 */ /* 0x000fc600078e0a04 */
[----:B------:R-:W-:Y:S01]  /*06d0*/  LEA.HI.SX32 R3, R3, -R9, 0x19 ;  /* 0x8000000903037211 */ /* 0x000fe200078fcaff */
[----:B------:R-:W-:-:S03]  /*06e0*/  IMAD R16, R5, R4, R0 ;  /* 0x0000000405107224 */ /* 0x000fc600078e0200 */
[----:B------:R-:W-:Y:S02]  /*06f0*/  VIMNMX R17, R3, 0x8, PT ;  /* 0x0000000803117848 */ /* 0x000fe40003fe0100 */
[----:B------:R-:W-:Y:S02]  /*0700*/  IABS R4, R16 ;  /* 0x0000001000047213 */ /* 0x000fe40000000000 */
[----:B------:R-:W-:-:S04]  /*0710*/  IABS R7, R17 ;  /* 0x0000001100077213 */ /* 0x000fc80000000000 */
[----:B------:R-:W2:Y:S08]  /*0720*/  I2F.RP R6, R7 ;  /* 0x0000000700067306 */ /* 0x000eb00000209400 */
[----:B--2---:R-:W2:Y:S02]  /*0730*/  MUFU.RCP R6, R6 ;  /* 0x0000000600067308 */ /* 0x004ea40000001000 */
[----:B--2---:R-:W-:-:S06]  /*0740*/  VIADD R2, R6, 0xffffffe ;  /* 0x0ffffffe06027836 */ /* 0x004fcc0000000000 */
[----:B------:R2:W3:Y:S02]  /*0750*/  F2I.FTZ.U32.TRUNC.NTZ R3, R2 ;  /* 0x0000000200037305 */ /* 0x0004e4000021f000 */
[----:B--2---:R-:W-:Y:S02]  /*0760*/  IMAD.MOV.U32 R2, RZ, RZ, RZ ;  /* 0x000000ffff027224 */ /* 0x004fe400078e00ff */
[----:B---3--:R-:W-:-:S04]  /*0770*/  IMAD.MOV R8, RZ, RZ, -R3 ;  /* 0x000000ffff087224 */ /* 0x008fc800078e0a03 */
[----:B------:R-:W-:Y:S02]  /*0780*/  IMAD R5, R8, R7, RZ ;  /* 0x0000000708057224 */ /* 0x000fe400078e02ff */
[----:B------:R-:W2:Y:S02]  /*0790*/  I2F.RP R8, R20 ;  /* 0x0000001400087306 */ /* 0x000ea40000209400 */
[----:B------:R-:W-:Y:S01]  /*07a0*/  IMAD.HI.U32 R3, R3, R5, R2 ;  /* 0x0000000503037227 */ /* 0x000fe200078e0002 */
[----:B------:R-:W-:-:S03]  /*07b0*/  IABS R5, R17 ;  /* 0x0000001100057213 */ /* 0x000fc60000000000 */
[----:B------:R-:W-:Y:S02]  /*07c0*/  IMAD.MOV.U32 R2, RZ, RZ, R4 ;  /* 0x000000ffff027224 */ /* 0x000fe400078e0004 */
[----:B------:R-:W-:Y:S02]  /*07d0*/  IMAD.MOV R4, RZ, RZ, -R5 ;  /* 0x000000ffff047224 */ /* 0x000fe400078e0a05 */
[----:B------:R-:W-:Y:S01]  /*07e0*/  IMAD.HI.U32 R3, R3, R2, RZ ;  /* 0x0000000203037227 */ /* 0x000fe200078e00ff */
[----:B------:R-:W3:Y:S03]  /*07f0*/  I2F.RP R5, R14 ;  /* 0x0000000e00057306 */ /* 0x000ee60000209400 */
[----:B------:R-:W-:Y:S02]  /*0800*/  IMAD R2, R3, R4, R2 ;  /* 0x0000000403027224 */ /* 0x000fe400078e0202 */
[----:B------:R-:W4:Y:S03]  /*0810*/  S2R R4, SR_TID.X ;  /* 0x0000000000047919 */ /* 0x000f260000002100 */
[----:B------:R-:W-:Y:S01]  /*0820*/  ISETP.GT.U32.AND P1, PT, R7, R2, PT ;  /* 0x000000020700720c */ /* 0x000fe20003f24070 */
[----:B--2---:R-:W2:Y:S08]  /*0830*/  MUFU.RCP R8, R8 ;  /* 0x0000000800087308 */ /* 0x004eb00000001000 */
[----:B---3--:R-:W3:Y:S04]  /*0840*/  MUFU.RCP R5, R5 ;  /* 0x0000000500057308 */ /* 0x008ee80000001000 */
[----:B------:R-:W-:-:S02]  /*0850*/  @!P1 IMAD.IADD R2, R2, 0x1, -R7 ;  /* 0x0000000102029824 */ /* 0x000fc400078e0a07 */
[----:B------:R-:W-:Y:S01]  /*0860*/  @!P1 VIADD R3, R3, 0x1 ;  /* 0x0000000103039836 */ /* 0x000fe20000000000 */
[----:B------:R-:W-:Y:S01]  /*0870*/  ISETP.NE.AND P1, PT, R17, RZ, PT ;  /* 0x000000ff1100720c */ /* 0x000fe20003f25270 */
[----:B--2---:R-:W-:Y:S01]  /*0880*/  VIADD R6, R8, 0xffffffe ;  /* 0x0ffffffe08067836 */ /* 0x004fe20000000000 */
[----:B------:R-:W-:Y:S02]  /*0890*/  ISETP.GE.U32.AND P0, PT, R2, R7, PT ;  /* 0x000000070200720c */ /* 0x000fe40003f06070 */
[----:B------:R-:W-:Y:S01]  /*08a0*/  LOP3.LUT R2, R16, R17, RZ, 0x3c, !PT ;  /* 0x0000001110027212 */ /* 0x000fe200078e3cff */
[----:B------:R2:W5:Y:S03]  /*08b0*/  F2I.FTZ.U32.TRUNC.NTZ R7, R6 ;  /* 0x0000000600077305 */ /* 0x000566000021f000 */
[----:B------:R-:W-:Y:S01]  /*08c0*/  ISETP.GE.AND P2, PT, R2, RZ, PT ;  /* 0x000000ff0200720c */ /* 0x000fe20003f46270 */
[----:B---3--:R-:W-:Y:S01]  /*08d0*/  VIADD R2, R5, 0xffffffe ;  /* 0x0ffffffe05027836 */ /* 0x008fe20000000000 */
[----:B----4-:R-:W-:Y:S01]  /*08e0*/  SHF.R.U32.HI R12, RZ, 0x2, R4 ;  /* 0x00000002ff0c7819 */ /* 0x010fe20000011604 */
[----:B--2---:R-:W-:-:S04]  /*08f0*/  IMAD.MOV.U32 R6, RZ, RZ, RZ ;  /* 0x000000ffff067224 */ /* 0x004fc800078e00ff */
[----:B------:R-:W-:Y:S01]  /*0900*/  @P0 VIADD R3, R3, 0x1 ;  /* 0x0000000103030836 */ /* 0x000fe20000000000 */
[----:B------:R-:W-:-:S03]  /*0910*/  SGXT.U32 R12, R12, 0x6 ;  /* 0x000000060c0c781a */ /* 0x000fc60000000000 */
[----:B------:R-:W-:Y:S02]  /*0920*/  IMAD.MOV.U32 R25, RZ, RZ, R3 ;  /* 0x000000ffff197224 */ /* 0x000fe400078e0003 */
[----:B------:R2:W3:Y:S01]  /*0930*/  F2I.FTZ.U32.TRUNC.NTZ R3, R2 ;  /* 0x0000000200037305 */ /* 0x0004e2000021f000 */
[----:B-1---5:R-:W-:Y:S02]  /*0940*/  IMAD.MOV R5, RZ, RZ, -R7 ;  /* 0x000000ffff057224 */ /* 0x022fe400078e0a07 */
[----:B------:R-:W-:Y:S01]  /*0950*/  @!P2 IMAD.MOV R25, RZ, RZ, -R25 ;  /* 0x000000ffff19a224 */ /* 0x000fe200078e0a19 */
[----:B------:R-:W-:Y:S01]  /*0960*/  @!P1 LOP3.LUT R25, RZ, R17, RZ, 0x33, !PT ;  /* 0x00000011ff199212 */ /* 0x000fe200078e33ff */
[----:B------:R-:W-:-:S03]  /*0970*/  IMAD R5, R5, R20, RZ ;  /* 0x0000001405057224 */ /* 0x000fc600078e02ff */
[----:B------:R-:W-:Y:S01]  /*0980*/  PRMT R13, R12, 0x6540, R25 ;  /* 0x000065400c0d7816 */ /* 0x000fe20000000019 */
[----:B------:R-:W-:-:S03]  /*0990*/  IMAD.HI.U32 R6, R7, R5, R6 ;  /* 0x0000000507067227 */ /* 0x000fc600078e0006 */
[----:B------:R-:W-:Y:S01]  /*09a0*/  IABS R15, R13 ;  /* 0x0000000d000f7213 */ /* 0x000fe20000000000 */
[----:B--2---:R-:W-:Y:S01]  /*09b0*/  IMAD.MOV R2, RZ, RZ, -R25 ;  /* 0x000000ffff027224 */ /* 0x004fe200078e0a19 */
[C---:B------:R-:W-:Y:S01]  /*09c0*/  LOP3.LUT R27, R13.reuse, 0x80, RZ, 0xfc, !PT ;  /* 0x000000800d1b7812 */ /* 0x040fe200078efcff */
[----:B---3--:R-:W-:Y:S01]  /*09d0*/  IMAD.MOV R5, RZ, RZ, -R3 ;  /* 0x000000ffff057224 */ /* 0x008fe200078e0a03 */
[----:B------:R-:W-:Y:S01]  /*09e0*/  LOP3.LUT R28, R13, 0xc0, RZ, 0xfc, !PT ;  /* 0x000000c00d1c7812 */ /* 0x000fe200078efcff */
[----:B------:R-:W-:Y:S01]  /*09f0*/  IMAD.HI.U32 R7, R6, R15, RZ ;  /* 0x0000000f06077227 */ /* 0x000fe200078e00ff */
[----:B------:R-:W-:Y:S02]  /*0a00*/  IABS R21, R27 ;  /* 0x0000001b00157213 */ /* 0x000fe40000000000 */
[----:B------:R-:W-:Y:S01]  /*0a10*/  IABS R23, R28 ;  /* 0x0000001c00177213 */ /* 0x000fe20000000000 */
[----:B------:R-:W-:Y:S02]  /*0a20*/  IMAD R2, R17, R2, R16 ;  /* 0x0000000211027224 */ /* 0x000fe400078e0210 */
[----:B------:R-:W-:-:S02]  /*0a30*/  IMAD.MOV R8, RZ, RZ, -R7 ;  /* 0x000000ffff087224 */ /* 0x000fc400078e0a07 */
[----:B------:R-:W-:Y:S02]  /*0a40*/  IMAD.MOV.U32 R17, RZ, RZ, R5 ;  /* 0x000000ffff117224 */ /* 0x000fe400078e0005 */
[----:B------:R-:W-:Y:S02]  /*0a50*/  IMAD.SHL.U32 R7, R25, 0x100, RZ ;  /* 0x0000010019077824 */ /* 0x000fe400078e00ff */
[----:B------:R-:W-:Y:S02]  /*0a60*/  IMAD.IADD R5, R9, 0x1, R2 ;  /* 0x0000000109057824 */ /* 0x000fe400078e0202 */
[----:B------:R-:W-:Y:S01]  /*0a70*/  IMAD R9, R17, R14, RZ ;  /* 0x0000000e11097224 */ /* 0x000fe200078e02ff */
[----:B------:R-:W-:Y:S01]  /*0a80*/  LOP3.LUT R22, R7, 0x40, R12, 0xfe, !PT ;  /* 0x0000004007167812 */ /* 0x000fe200078efe0c */
[----:B------:R-:W-:Y:S02]  /*0a90*/  IMAD.SHL.U32 R5, R5, 0x80, RZ ;  /* 0x0000008005057824 */ /* 0x000fe400078e00ff */
[----:B------:R-:W-:Y:S01]  /*0aa0*/  IMAD.MOV.U32 R2, RZ, RZ, RZ ;  /* 0x000000ffff027224 */ /* 0x000fe200078e00ff */
[----:B------:R-:W-:Y:S01]  /*0ab0*/  IABS R17, R22 ;  /* 0x0000001600117213 */ /* 0x000fe20000000000 */
[----:B------:R-:W-:Y:S01]  /*0ac0*/  IMAD R15, R20, R8, R15 ;  /* 0x00000008140f7224 */ /* 0x000fe200078e020f */
[----:B------:R-:W-:Y:S01]  /*0ad0*/  LOP3.LUT R24, R5, R12, RZ, 0xfc, !PT ;  /* 0x0000000c05187212 */ /* 0x000fe200078efcff */
[----:B------:R-:W-:Y:S01]  /*0ae0*/  IMAD.HI.U32 R2, R3, R9, R2 ;  /* 0x0000000903027227 */ /* 0x000fe200078e0002 */
[----:B------:R-:W-:-:S02]  /*0af0*/  LOP3.LUT R26, R5, 0x40, R12, 0xfe, !PT ;  /* 0x00000040051a7812 */ /* 0x000fc400078efe0c */
[----:B------:R-:W-:Y:S01]  /*0b00*/  IABS R9, R24 ;  /* 0x0000001800097213 */ /* 0x000fe20000000000 */
[----:B------:R-:W-:Y:S01]  /*0b10*/  IMAD.HI.U32 R7, R6, R17, RZ ;  /* 0x0000001106077227 */ /* 0x000fe200078e00ff */
[----:B------:R-:W-:Y:S02]  /*0b20*/  IABS R19, R26 ;  /* 0x0000001a00137213 */ /* 0x000fe40000000000 */
[----:B------:R-:W-:Y:S01]  /*0b30*/  ISETP.GT.U32.AND P3, PT, R20, R15, PT ;  /* 0x0000000f1400720c */ /* 0x000fe20003f64070 */
[----:B------:R-:W-:-:S04]  /*0b40*/  IMAD.HI.U32 R8, R6, R21, RZ ;  /* 0x0000001506087227 */ /* 0x000fc800078e00ff */
[----:B------:R-:W-:Y:S02]  /*0b50*/  IMAD.MOV R7, RZ, RZ, -R7 ;  /* 0x000000ffff077224 */ /* 0x000fe400078e0a07 */
[----:B------:R-:W-:-:S04]  /*0b60*/  IMAD.HI.U32 R3, R2, R9, RZ ;  /* 0x0000000902037227 */ /* 0x000fc800078e00ff */
[----:B------:R-:W-:-:S04]  /*0b70*/  IMAD.HI.U32 R6, R6, R23, RZ ;  /* 0x0000001706067227 */ /* 0x000fc800078e00ff */
[----:B------:R-:W-:Y:S02]  /*0b80*/  IMAD.MOV R8, RZ, RZ, -R8 ;  /* 0x000000ffff087224 */ /* 0x000fe400078e0a08 */
[----:B------:R-:W-:-:S04]  /*0b90*/  IMAD.HI.U32 R2, R2, R19, RZ ;  /* 0x0000001302027227 */ /* 0x000fc800078e00ff */
[C---:B------:R-:W-:Y:S02]  /*0ba0*/  IMAD R16, R20.reuse, R7, R17 ;  /* 0x0000000714107224 */ /* 0x040fe400078e0211 */
[----:B------:R-:W-:Y:S02]  /*0bb0*/  IMAD.MOV R6, RZ, RZ, -R6 ;  /* 0x000000ffff067224 */ /* 0x000fe400078e0a06 */
[C---:B------:R-:W-:Y:S01]  /*0bc0*/  IMAD R17, R20.reuse, R8, R21 ;  /* 0x0000000814117224 */ /* 0x040fe200078e0215 */
[C---:B------:R-:W-:Y:S01]  /*0bd0*/  ISETP.GT.U32.AND P4, PT, R20.reuse, R16, PT ;  /* 0x000000101400720c */ /* 0x040fe20003f84070 */
[----:B------:R-:W-:Y:S02]  /*0be0*/  IMAD.MOV R2, RZ, RZ, -R2 ;  /* 0x000000ffff027224 */ /* 0x000fe400078e0a02 */
[C---:B------:R-:W-:Y:S01]  /*0bf0*/  IMAD R18, R20.reuse, R6, R23 ;  /* 0x0000000614127224 */ /* 0x040fe200078e0217 */
[----:B------:R-:W-:Y:S01]  /*0c00*/  ISETP.GT.U32.AND P5, PT, R20, R17, PT ;  /* 0x000000111400720c */ /* 0x000fe20003fa4070 */
[----:B------:R-:W-:-:S02]  /*0c10*/  IMAD R7, R14, R2, R19 ;  /* 0x000000020e077224 */ /* 0x000fc400078e0213 */
[----:B------:R-:W-:Y:S01]  /*0c20*/  IMAD.MOV R3, RZ, RZ, -R3 ;  /* 0x000000ffff037224 */ /* 0x000fe200078e0a03 */
[----:B------:R-:W-:Y:S01]  /*0c30*/  ISETP.GT.U32.AND P0, PT, R20, R18, PT ;  /* 0x000000121400720c */ /* 0x000fe20003f04070 */
[--C-:B------:R-:W-:Y:S01]  /*0c40*/  @!P3 IMAD.IADD R15, R15, 0x1, -R20.reuse ;  /* 0x000000010f0fb824 */ /* 0x100fe200078e0a14 */
[C---:B------:R-:W-:Y:S01]  /*0c50*/  ISETP.GT.U32.AND P1, PT, R14.reuse, R7, PT ;  /* 0x000000070e00720c */ /* 0x040fe20003f24070 */
[----:B------:R-:W-:Y:S02]  /*0c60*/  IMAD R3, R14, R3, R9 ;  /* 0x000000030e037224 */ /* 0x000fe400078e0209 */
[----:B------:R-:W1:Y:S01]  /*0c70*/  LDC.64 R8, c[0x0][0x230] ;  /* 0x00008c00ff087b82 */ /* 0x000e620000000a00 */
[--C-:B------:R-:W-:Y:S01]  /*0c80*/  @!P4 IMAD.IADD R16, R16, 0x1, -R20.reuse ;  /* 0x000000011010c824 */ /* 0x100fe200078e0a14 */
[----:B------:R-:W-:Y:S01]  /*0c90*/  ISETP.GE.AND P4, PT, R13, RZ, PT ;  /* 0x000000ff0d00720c */ /* 0x000fe20003f86270 */
[----:B------:R-:W-:Y:S01]  /*0ca0*/  IMAD.SHL.U32 R19, R4, 0x10, RZ ;  /* 0x0000001004137824 */ /* 0x000fe200078e00ff */
[----:B------:R-:W-:Y:S01]  /*0cb0*/  ISETP.GT.U32.AND P2, PT, R14, R3, PT ;  /* 0x000000030e00720c */ /* 0x000fe20003f44070 */
[----:B------:R-:W-:Y:S01]  /*0cc0*/  @!P5 IMAD.IADD R17, R17, 0x1, -R20 ;  /* 0x000000011111d824 */ /* 0x000fe200078e0a14 */
[----:B------:R-:W-:Y:S01]  /*0cd0*/  ISETP.GT.U32.AND P6, PT, R20, R16, PT ;  /* 0x000000101400720c */ /* 0x000fe20003fc4070 */
[----:B------:R-:W-:-:S02]  /*0ce0*/  IMAD.SHL.U32 R6, R4, 0x2, RZ ;  /* 0x0000000204067824 */ /* 0x000fc400078e00ff */
[----:B------:R-:W-:Y:S01]  /*0cf0*/  @!P0 IMAD.IADD R18, R18, 0x1, -R20 ;  /* 0x0000000112128824 */ /* 0x000fe200078e0a14 */
[C---:B------:R-:W-:Y:S01]  /*0d00*/  ISETP.GT.U32.AND P0, PT, R20.reuse, R17, PT ;  /* 0x000000111400720c */ /* 0x040fe20003f04070 */
[--C-:B------:R-:W-:Y:S01]  /*0d10*/  @!P1 IMAD.IADD R7, R7, 0x1, -R14.reuse ;  /* 0x0000000107079824 */ /* 0x100fe200078e0a0e */
[----:B------:R-:W-:Y:S01]  /*0d20*/  ISETP.GT.U32.AND P1, PT, R20, R15, PT ;  /* 0x0000000f1400720c */ /* 0x000fe20003f24070 */
[----:B------:R-:W-:Y:S01]  /*0d30*/  IMAD.SHL.U32 R2, R4, 0x8, RZ ;  /* 0x0000000804027824 */ /* 0x000fe200078e00ff */
[----:B------:R-:W-:Y:S02]  /*0d40*/  LOP3.LUT R13, R6, 0x30, R19, 0x48, !PT ;  /* 0x00000030060d7812 */ /* 0x000fe400078e4813 */
[----:B------:R-:W-:Y:S01]  /*0d50*/  ISETP.GT.U32.AND P3, PT, R14, R7, PT ;  /* 0x000000070e00720c */ /* 0x000fe20003f64070 */
[----:B------:R-:W-:Y:S01]  /*0d60*/  @!P2 IMAD.IADD R3, R3, 0x1, -R14 ;  /* 0x000000010303a824 */ /* 0x000fe200078e0a0e */
[----:B------:R-:W-:Y:S01]  /*0d70*/  ISETP.GT.U32.AND P2, PT, R20, R18, PT ;  /* 0x000000121400720c */ /* 0x000fe20003f44070 */
[----:B------:R-:W-:Y:S01]  /*0d80*/  IMAD R12, R12, 0x40, R13 ;  /* 0x000000400c0c7824 */ /* 0x000fe200078e020d */
[----:B------:R-:W-:Y:S01]  /*0d90*/  LOP3.LUT R13, R13, 0xfc0, R19, 0xf8, !PT ;  /* 0x00000fc00d0d7812 */ /* 0x000fe200078ef813 */
[--C-:B------:R-:W-:Y:S01]  /*0da0*/  @!P6 IMAD.IADD R16, R16, 0x1, -R20.reuse ;  /* 0x000000011010e824 */ /* 0x100fe200078e0a14 */
[----:B------:R-:W-:Y:S01]  /*0db0*/  ISETP.GT.U32.AND P5, PT, R14, R3, PT ;  /* 0x000000030e00720c */ /* 0x000fe20003fa4070 */
[--C-:B------:R-:W-:Y:S01]  /*0dc0*/  @!P0 IMAD.IADD R17, R17, 0x1, -R20.reuse ;  /* 0x0000000111118824 */ /* 0x100fe200078e0a14 */
[----:B------:R-:W-:Y:S01]  /*0dd0*/  ISETP.GE.AND P0, PT, R24, RZ, PT ;  /* 0x000000ff1800720c */ /* 0x000fe20003f06270 */
[----:B------:R-:W-:Y:S01]  /*0de0*/  @!P1 IMAD.IADD R15, R15, 0x1, -R20 ;  /* 0x000000010f0f9824 */ /* 0x000fe200078e0a14 */
[----:B------:R-:W-:Y:S01]  /*0df0*/  ISETP.GE.AND P1, PT, R26, RZ, PT ;  /* 0x000000ff1a00720c */ /* 0x000fe20003f26270 */
[----:B-1----:R-:W-:Y:S01]  /*0e00*/  VIADD R156, R8, 0x3f ;  /* 0x0000003f089c7836 */ /* 0x002fe20000000000 */
[----:B------:R-:W-:Y:S01]  /*0e10*/  ISETP.GE.AND P6, PT, R27, RZ, PT ;  /* 0x000000ff1b00720c */ /* 0x000fe20003fc6270 */
[----:B------:R-:W-:Y:S01]  /*0e20*/  @!P3 IMAD.IADD R7, R7, 0x1, -R14 ;  /* 0x000000010707b824 */ /* 0x000fe200078e0a0e */
[----:B------:R-:W-:Y:S01]  /*0e30*/  LOP3.LUT R2, R2, 0xf8, RZ, 0xc0, !PT ;  /* 0x000000f802027812 */ /* 0x000fe200078ec0ff */
[----:B------:R-:W-:Y:S01]  /*0e40*/  @!P2 IMAD.IADD R18, R18, 0x1, -R20 ;  /* 0x000000011212a824 */ /* 0x000fe200078e0a14 */
[----:B------:R-:W-:Y:S01]  /*0e50*/  ISETP.NE.AND P2, PT, R10, RZ, PT ;  /* 0x000000ff0a00720c */ /* 0x000fe20003f45270 */
[----:B------:R-:W-:Y:S01]  /*0e60*/  VIADD R21, R8, 0xffffffc0 ;  /* 0xffffffc008157836 */ /* 0x000fe20000000000 */
[----:B------:R-:W-:Y:S01]  /*0e70*/  LOP3.LUT R10, RZ, R10, RZ, 0x33, !PT ;  /* 0x0000000aff0a7212 */ /* 0x000fe200078e33ff */
[----:B------:R-:W-:Y:S01]  /*0e80*/  @!P5 IMAD.IADD R3, R3, 0x1, -R14 ;  /* 0x000000010303d824 */ /* 0x000fe200078e0a0e */
[----:B------:R-:W-:Y:S01]  /*0e90*/  ISETP.GE.AND P5, PT, R22, RZ, PT ;  /* 0x000000ff1600720c */ /* 0x000fe20003fa6270 */
[----:B------:R-:W-:Y:S01]  /*0ea0*/  @!P4 IMAD.MOV R15, RZ, RZ, -R15 ;  /* 0x000000ffff0fc224 */ /* 0x000fe200078e0a0f */
[----:B------:R-:W-:Y:S01]  /*0eb0*/  LOP3.LUT R14, R19, 0x30, RZ, 0xc0, !PT ;  /* 0x00000030130e7812 */ /* 0x000fe200078ec0ff */
[----:B------:R-:W-:Y:S01]  /*0ec0*/  @!P0 IMAD.MOV R3, RZ, RZ, -R3 ;  /* 0x000000ffff038224 */ /* 0x000fe200078e0a03 */
[----:B------:R-:W-:Y:S01]  /*0ed0*/  PRMT R2, R2, 0x6540, R25 ;  /* 0x0000654002027816 */ /* 0x000fe20000000019 */
[----:B------:R-:W-:Y:S01]  /*0ee0*/  @!P1 IMAD.MOV R7, RZ, RZ, -R7 ;  /* 0x000000ffff079224 */ /* 0x000fe200078e0a07 */
[----:B------:R-:W-:Y:S01]  /*0ef0*/  ISETP.GT.AND P1, PT, R156, 0x3f, PT ;  /* 0x0000003f9c00780c */ /* 0x000fe20003f24270 */
[----:B------:R-:W-:Y:S01]  /*0f00*/  @!P6 IMAD.MOV R17, RZ, RZ, -R17 ;  /* 0x000000ffff11e224 */ /* 0x000fe200078e0a11 */
[----:B------:R-:W-:-:S02]  /*0f10*/  SEL R19, R10, R3, !P2 ;  /* 0x000000030a137207 */ /* 0x000fc40005000000 */
[----:B------:R-:W-:Y:S02]  /*0f20*/  CS2R R24, SRZ ;  /* 0x0000000000187805 */ /* 0x000fe4000001ff00 */
[----:B------:R-:W-:Y:S02]  /*0f30*/  SEL R3, RZ, 0x10, !P1 ;  /* 0x00000010ff037807 */ /* 0x000fe40004800000 */
[----:B------:R-:W-:Y:S02]  /*0f40*/  CS2R R26, SRZ ;  /* 0x00000000001a7805 */ /* 0x000fe4000001ff00 */
[----:B------:R-:W-:Y:S01]  /*0f50*/  ISETP.GE.AND P1, PT, R28, RZ, PT ;  /* 0x000000ff1c00720c */ /* 0x000fe20003f26270 */
[----:B------:R-:W-:Y:S01]  /*0f60*/  @!P5 IMAD.MOV R16, RZ, RZ, -R16 ;  /* 0x000000ffff10d224 */ /* 0x000fe200078e0a10 */
[----:B------:R-:W-:Y:S02]  /*0f70*/  ISETP.GE.AND P0, PT, R14, R8, PT ;  /* 0x000000080e00720c */ /* 0x000fe40003f06270 */
[----:B------:R-:W-:-:S02]  /*0f80*/  CS2R R28, SRZ ;  /* 0x00000000001c7805 */ /* 0x000fc4000001ff00 */
[----:B------:R-:W-:Y:S02]  /*0f90*/  ISETP.GE.AND P3, PT, R14, R21, PT ;  /* 0x000000150e00720c */ /* 0x000fe40003f66270 */
[----:B------:R-:W-:Y:S02]  /*0fa0*/  SEL R20, R10, R7, !P2 ;  /* 0x000000070a147207 */ /* 0x000fe40005000000 */
[----:B------:R-:W-:Y:S02]  /*0fb0*/  SEL R7, R3, RZ, !P0 ;  /* 0x000000ff03077207 */ /* 0x000fe40004000000 */
[----:B------:R-:W-:Y:S02]  /*0fc0*/  ISETP.NE.AND P0, PT, R11, RZ, PT ;  /* 0x000000ff0b00720c */ /* 0x000fe40003f05270 */
[----:B------:R-:W-:Y:S01]  /*0fd0*/  LOP3.LUT R10, RZ, R11, RZ, 0x33, !PT ;  /* 0x0000000bff0a7212 */ /* 0x000fe200078e33ff */
[----:B------:R-:W-:Y:S01]  /*0fe0*/  @!P1 IMAD.MOV R18, RZ, RZ, -R18 ;  /* 0x000000ffff129224 */ /* 0x000fe200078e0a12 */
[----:B------:R-:W-:-:S02]  /*0ff0*/  ISETP.GT.AND P2, PT, R156, 0x7f, PT ;  /* 0x0000007f9c00780c */ /* 0x000fc40003f44270 */
[----:B------:R-:W-:Y:S02]  /*1000*/  SEL R3, RZ, 0x10, P3 ;  /* 0x00000010ff037807 */ /* 0x000fe40001800000 */
[C---:B------:R-:W-:Y:S02]  /*1010*/  SEL R15, R10.reuse, R15, !P0 ;  /* 0x0000000f0a0f7207 */ /* 0x040fe40004000000 */
[----:B------:R-:W-:Y:S02]  /*1020*/  SEL R11, R3, RZ, P2 ;  /* 0x000000ff030b7207 */ /* 0x000fe40001000000 */
[C---:B------:R-:W-:Y:S02]  /*1030*/  SEL R21, R10.reuse, R16, !P0 ;  /* 0x000000100a157207 */ /* 0x040fe40004000000 */
[C---:B------:R-:W-:Y:S02]  /*1040*/  SEL R17, R10.reuse, R17, !P0 ;  /* 0x000000110a117207 */ /* 0x040fe40004000000 */
[----:B------:R-:W-:Y:S01]  /*1050*/  SEL R3, R10, R18, !P0 ;  /* 0x000000120a037207 */ /* 0x000fe20004000000 */
[--C-:B------:R-:W-:Y:S01]  /*1060*/  IMAD R10, R15, UR5, R14.reuse ;  /* 0x000000050f0a7c24 */ /* 0x100fe2000f8e020e */
[----:B------:R-:W-:Y:S01]  /*1070*/  ISETP.NE.U32.AND P0, PT, R11, RZ, PT ;  /* 0x000000ff0b00720c */ /* 0x000fe20003f05070 */
[--C-:B------:R-:W-:Y:S01]  /*1080*/  IMAD R11, R21, UR5, R14.reuse ;  /* 0x00000005150b7c24 */ /* 0x100fe2000f8e020e */
[----:B------:R-:W-:Y:S01]  /*1090*/  ISETP.NE.U32.AND P1, PT, R7, RZ, PT ;  /* 0x000000ff0700720c */ /* 0x000fe20003f25070 */
[----:B------:R-:W-:-:S02]  /*10a0*/  IMAD R7, R19, R9, R14 ;  /* 0x0000000913077224 */ /* 0x000fc400078e020e */
[--C-:B------:R-:W-:Y:S01]  /*10b0*/  IMAD R9, R20, R9, R14.reuse ;  /* 0x0000000914097224 */ /* 0x100fe200078e020e */
[----:B------:R-:W-:Y:S01]  /*10c0*/  IADD3 R20, P2, R10, UR10, RZ ;  /* 0x0000000a0a147c10 */ /* 0x000fe2000ff5e0ff */
[--C-:B------:R-:W-:Y:S01]  /*10d0*/  IMAD R15, R17, UR5, R14.reuse ;  /* 0x00000005110f7c24 */ /* 0x100fe2000f8e020e */
[----:B------:R-:W-:Y:S01]  /*10e0*/  IADD3 R22, P3, R11, UR10, RZ ;  /* 0x0000000a0b167c10 */ /* 0x000fe2000ff7e0ff */
[----:B------:R-:W-:Y:S01]  /*10f0*/  IMAD R3, R3, UR5, R14 ;  /* 0x0000000503037c24 */ /* 0x000fe2000f8e020e */
[----:B------:R-:W-:Y:S02]  /*1100*/  LEA.HI.X.SX32 R21, R10, UR11, 0x1, P2 ;  /* 0x0000000b0a157c11 */ /* 0x000fe400090f0eff */
[----:B------:R-:W-:Y:S02]  /*1110*/  LEA.HI.X.SX32 R23, R11, UR11, 0x1, P3 ;  /* 0x0000000b0b177c11 */ /* 0x000fe400098f0eff */
[----:B------:R-:W-:Y:S02]  /*1120*/  IADD3 R16, P2, R7, UR8, RZ ;  /* 0x0000000807107c10 */ /* 0x000fe4000ff5e0ff */
[----:B------:R-:W-:-:S02]  /*1130*/  IADD3 R18, P3, R9, UR8, RZ ;  /* 0x0000000809127c10 */ /* 0x000fc4000ff7e0ff */
[----:B------:R-:W-:Y:S01]  /*1140*/  LEA.HI.X.SX32 R17, R7, UR9, 0x1, P2 ;  /* 0x0000000907117c11 */ /* 0x000fe200090f0eff */
[----:B------:R-:W-:Y:S01]  /*1150*/  VIADD R7, R12, UR7 ;  /* 0x000000070c077c36 */ /* 0x000fe20008000000 */
[----:B------:R-:W-:Y:S01]  /*1160*/  LEA.HI.X.SX32 R19, R9, UR9, 0x1, P3 ;  /* 0x0000000909137c11 */ /* 0x000fe200098f0eff */
[----:B------:R-:W-:Y:S01]  /*1170*/  VIADD R9, R13, UR7 ;  /* 0x000000070d097c36 */ /* 0x000fe20008000000 */
[----:B------:R-:W-:Y:S02]  /*1180*/  IADD3 R152, P4, R15, UR10, RZ ;  /* 0x0000000a0f987c10 */ /* 0x000fe4000ff9e0ff */
[----:B------:R-:W-:Y:S01]  /*1190*/  IADD3 R154, P5, R3, UR10, RZ ;  /* 0x0000000a039a7c10 */ /* 0x000fe2000ffbe0ff */
[----:B------:R-:W-:Y:S01]  /*11a0*/  @!PT LDS RZ, [RZ] ;  /* 0x00000000fffff984 */ /* 0x000fe20000000800 */
[----:B------:R-:W-:Y:S01]  /*11b0*/  @!PT LDS RZ, [RZ] ;  /* 0x00000000fffff984 */ /* 0x000fe20000000800 */
[----:B------:R-:W-:Y:S01]  /*11c0*/  @!PT LDS RZ, [RZ] ;  /* 0x00000000fffff984 */ /* 0x000fe20000000800 */
[----:B------:R-:W-:Y:S01]  /*11d0*/  LDGSTS.E.BYPASS.128 [R7+0x800], desc[UR20][R16.64], P1 ;  /* 0x0080000010077fae */ /* 0x000fe20008901c54 */
[----:B------:R-:W-:Y:S02]  /*11e0*/  LEA.HI.X.SX32 R153, R15, UR11, 0x1, P4 ;  /* 0x0000000b0f997c11 */ /* 0x000fe4000a0f0eff */
[----:B------:R-:W-:Y:S01]  /*11f0*/  LEA.HI.X.SX32 R155, R3, UR11, 0x1, P5 ;  /* 0x0000000b039b7c11 */ /* 0x000fe2000a8f0eff */
[----:B------:R-:W-:Y:S01]  /*1200*/  LDGSTS.E.BYPASS.128 [R9+0x1800], desc[UR20][R18.64], P1 ;  /* 0x0180000012097fae */ /* 0x000fe20008901c54 */
[----:B------:R-:W-:Y:S01]  /*1210*/  SHF.R.U32.HI R10, RZ, 0x5, R4 ;  /* 0x00000005ff0a7819 */ /* 0x000fe20000011604 */
[----:B------:R-:W-:-:S02]  /*1220*/  IMAD.MOV.U32 R3, RZ, RZ, RZ ;  /* 0x000000ffff037224 */ /* 0x000fc400078e00ff */
[----:B------:R-:W0:Y:S01]  /*1230*/  LDGDEPBAR ;  /* 0x00000000000079af */ /* 0x000e220000000000 */
[----:B------:R-:W-:-:S03]  /*1240*/  SGXT.U32 R10, R10, 0x3 ;  /* 0x000000030a0a781a */ /* 0x000fc60000000000 */
[----:B------:R-:W-:Y:S04]  /*1250*/  LDGSTS.E.BYPASS.128 [R7+0x6800], desc[UR20][R20.64], P1 ;  /* 0x0680000014077fae */ /* 0x000fe80008901c54 */
[----:B------:R-:W-:Y:S04]  /*1260*/  LDGSTS.E.BYPASS.128 [R9+0x7800], desc[UR20][R22.64], P1 ;  /* 0x0780000016097fae */ /* 0x000fe80008901c54 */
[----:B------:R-:W-:Y:S04]  /*1270*/  LDGSTS.E.BYPASS.128 [R9+0x8800], desc[UR20][R152.64], P1 ;  /* 0x0880000098097fae */ /* 0x000fe80008901c54 */
[----:B------:R-:W-:Y:S04]  /*1280*/  LDGSTS.E.BYPASS.128 [R9+0x9800], desc[UR20][R154.64], P1 ;  /* 0x098000009a097fae */ /* 0x000fe80008901c54 */
[----:B------:R-:W0:Y:S01]  /*1290*/  LDGDEPBAR ;  /* 0x00000000000079af */ /* 0x000e220000000000 */
[----:B------:R-:W-:Y:S06]  /*12a0*/  BAR.SYNC.DEFER_BLOCKING 0x0 ;  /* 0x0000000000007b1d */ /* 0x000fec0000010000 */
[----:B------:R-:W-:Y:S01]  /*12b0*/  @!PT LDS RZ, [RZ] ;  /* 0x00000000fffff984 */ /* 0x000fe20000000800 */
[----:B------:R-:W-:Y:S01]  /*12c0*/  @!PT LDS RZ, [RZ] ;  /* 0x00000000fffff984 */ /* 0x000fe20000000800 */
[----:B------:R-:W-:Y:S01]  /*12d0*/  @!PT LDS RZ, [RZ] ;  /* 0x00000000fffff984 */ /* 0x000fe20000000800 */
[----:B------:R-:W-:Y:S04]  /*12e0*/  LDGSTS.E.BYPASS.128 [R7+0x2800], desc[UR20][R16.64+0x40], P0 ;  /* 0x0280004010077fae */ /* 0x000fe80008101c54 */
[----:B------:R-:W-:Y:S04]  /*12f0*/  LDGSTS.E.BYPASS.128 [R9+0x3800], desc[UR20][R18.64+0x40], P0 ;  /* 0x0380004012097fae */ /* 0x000fe80008101c54 */
[----:B------:R-:W0:Y:S04]  /*1300*/  LDGDEPBAR ;  /* 0x00000000000079af */ /* 0x000e280000000000 */
[----:B------:R1:W-:Y:S04]  /*1310*/  LDGSTS.E.BYPASS.128 [R7+0xa800], desc[UR20][R20.64+0x40], P0 ;  /* 0x0a80004014077fae */ /* 0x0003e80008101c54 */
[----:B------:R-:W-:Y:S04]  /*1320*/  LDGSTS.E.BYPASS.128 [R9+0xb800], desc[UR20][R22.64+0x40], P0 ;  /* 0x0b80004016097fae */ /* 0x000fe80008101c54 */
[----:B------:R-:W-:Y:S04]  /*1330*/  LDGSTS.E.BYPASS.128 [R9+0xc800], desc[UR20][R152.64+0x40], P0 ;  /* 0x0c80004098097fae */ /* 0x000fe80008101c54 */
[----:B------:R2:W-:Y:S01]  /*1340*/  LDGSTS.E.BYPASS.128 [R9+0xd800], desc[UR20][R154.64+0x40], P0 ;  /* 0x0d8000409a097fae */ /* 0x0005e20008101c54 */
[----:B------:R-:W-:-:S02]  /*1350*/  ISETP.GE.AND P0, PT, R156, 0x40, PT ;  /* 0x000000409c00780c */ /* 0x000fc40003f06270 */
[----:B-1----:R-:W-:Y:S01]  /*1360*/  LOP3.LUT R7, R5, R10, RZ, 0xfc, !PT ;  /* 0x0000000a05077212 */ /* 0x002fe200078efcff */
[----:B------:R-:W0:Y:S01]  /*1370*/  LDGDEPBAR ;  /* 0x00000000000079af */ /* 0x000e220000000000 */
[----:B------:R-:W-:Y:S02]  /*1380*/  SHF.R.U32.HI R5, RZ, 0x5, R4 ;  /* 0x00000005ff057819 */ /* 0x000fe40000011604 */
[C---:B------:R-:W-:Y:S02]  /*1390*/  LOP3.LUT R172, R7.reuse, 0x8, RZ, 0xfc, !PT ;  /* 0x0000000807ac7812 */ /* 0x040fe400078efcff */
[C---:B------:R-:W-:Y:S02]  /*13a0*/  LOP3.LUT R171, R7.reuse, 0x10, RZ, 0xfc, !PT ;  /* 0x0000001007ab7812 */ /* 0x040fe400078efcff */
[----:B------:R-:W-:Y:S02]  /*13b0*/  LOP3.LUT R170, R7, 0x18, RZ, 0xfc, !PT ;  /* 0x0000001807aa7812 */ /* 0x000fe400078efcff */
[----:B--2---:R-:W-:-:S02]  /*13c0*/  LOP3.LUT R9, R4, 0x1f, RZ, 0xc0, !PT ;  /* 0x0000001f04097812 */ /* 0x004fc400078ec0ff */
[C---:B------:R-:W-:Y:S02]  /*13d0*/  LOP3.LUT R169, R7.reuse, 0x20, RZ, 0xfc, !PT ;  /* 0x0000002007a97812 */ /* 0x040fe400078efcff */
[C---:B------:R-:W-:Y:S02]  /*13e0*/  LOP3.LUT R167, R7.reuse, 0x28, RZ, 0xfc, !PT ;  /* 0x0000002807a77812 */ /* 0x040fe400078efcff */
[C---:B------:R-:W-:Y:S02]  /*13f0*/  LOP3.LUT R168, R7.reuse, 0x30, RZ, 0xfc, !PT ;  /* 0x0000003007a87812 */ /* 0x040fe400078efcff */
[C---:B------:R-:W-:Y:S02]  /*1400*/  LOP3.LUT R166, R7.reuse, 0x38, RZ, 0xfc, !PT ;  /* 0x0000003807a67812 */ /* 0x040fe400078efcff */
[C---:B------:R-:W-:Y:S02]  /*1410*/  LOP3.LUT R164, R7.reuse, 0x40, RZ, 0xfc, !PT ;  /* 0x0000004007a47812 */ /* 0x040fe400078efcff */
[----:B------:R-:W-:-:S02]  /*1420*/  LOP3.LUT R165, R7, 0x48, RZ, 0xfc, !PT ;  /* 0x0000004807a57812 */ /* 0x000fc400078efcff */
[C---:B------:R-:W-:Y:S02]  /*1430*/  LOP3.LUT R162, R7.reuse, 0x50, RZ, 0xfc, !PT ;  /* 0x0000005007a27812 */ /* 0x040fe400078efcff */
[C---:B------:R-:W-:Y:S02]  /*1440*/  LOP3.LUT R163, R7.reuse, 0x58, RZ, 0xfc, !PT ;  /* 0x0000005807a37812 */ /* 0x040fe400078efcff */
[C---:B------:R-:W-:Y:S02]  /*1450*/  LOP3.LUT R161, R7.reuse, 0x60, RZ, 0xfc, !PT ;  /* 0x0000006007a17812 */ /* 0x040fe400078efcff */
[C---:B------:R-:W-:Y:S02]  /*1460*/  LOP3.LUT R160, R7.reuse, 0x68, RZ, 0xfc, !PT ;  /* 0x0000006807a07812 */ /* 0x040fe400078efcff */
[C---:B------:R-:W-:Y:S02]  /*1470*/  LOP3.LUT R159, R7.reuse, 0x70, RZ, 0xfc, !PT ;  /* 0x00000070079f7812 */ /* 0x040fe400078efcff */
[----:B------:R-:W-:Y:S01]  /*1480*/  LOP3.LUT R158, R7, 0x78, RZ, 0xfc, !PT ;  /* 0x00000078079e7812 */ /* 0x000fe200078efcff */
[----:B------:R-:W-:Y:S06]  /*1490*/  @!P0 BRA `(.L_x_0) ;  /* 0x0000000800f08947 */ /* 0x000fec0003800000 */
[----:B------:R-:W-:Y:S01]  /*14a0*/  SHF.R.S32.HI R3, RZ, 0x1f, R156 ;  /* 0x0000001fff037819 */ /* 0x000fe2000001149c */
[----:B------:R-:W-:Y:S01]  /*14b0*/  VIADD R11, R8, 0xffffff80 ;  /* 0xffffff80080b7836 */ /* 0x000fe20000000000 */
[----:B------:R-:W-:Y:S02]  /*14c0*/  IADD3 R184, P0, R154, 0x80, RZ ;  /* 0x000000809ab87810 */ /* 0x000fe40007f1e0ff */
[----:B------:R-:W-:Y:S02]  /*14d0*/  CS2R R24, SRZ ;  /* 0x0000000000187805 */ /* 0x000fe4000001ff00 */
[----:B------:R-:W-:Y:S01]  /*14e0*/  LEA.HI R156, R3, R156, RZ, 0x6 ;  /* 0x0000009c039c7211 */ /* 0x000fe200078f30ff */
[----:B------:R-:W-:Y:S01]  /*14f0*/  IMAD.MOV.U32 R3, RZ, RZ, RZ ;  /* 0x000000ffff037224 */ /* 0x000fe200078e00ff */
[----:B------:R-:W-:Y:S02]  /*1500*/  IADD3 R185, P1, R152, 0x80, RZ ;  /* 0x0000008098b97810 */ /* 0x000fe40007f3e0ff */
[----:B------:R-:W-:-:S02]  /*1510*/  CS2R R26, SRZ ;  /* 0x00000000001a7805 */ /* 0x000fc4000001ff00 */
[----:B------:R-:W-:Y:S02]  /*1520*/  IADD3 R186, P2, R22, 0x80, RZ ;  /* 0x0000008016ba7810 */ /* 0x000fe40007f5e0ff */
[----:B------:R-:W-:Y:S02]  /*1530*/  CS2R R28, SRZ ;  /* 0x00000000001c7805 */ /* 0x000fe4000001ff00 */
[----:B------:R-:W-:Y:S02]  /*1540*/  IADD3 R187, P3, R20, 0x80, RZ ;  /* 0x0000008014bb7810 */ /* 0x000fe40007f7e0ff */
[----:B------:R-:W-:Y:S02]  /*1550*/  CS2R R30, SRZ ;  /* 0x00000000001e7805 */ /* 0x000fe4000001ff00 */
[----:B------:R-:W-:Y:S02]  /*1560*/  IADD3 R188, P4, R18, 0x80, RZ ;  /* 0x0000008012bc7810 */ /* 0x000fe40007f9e0ff */
[----:B------:R-:W-:-:S02]  /*1570*/  CS2R R32, SRZ ;  /* 0x0000000000207805 */ /* 0x000fc4000001ff00 */
[----:B------:R-:W-:Y:S02]  /*1580*/  IADD3 R189, P5, R16, 0x80, RZ ;  /* 0x0000008010bd7810 */ /* 0x000fe40007fbe0ff */
[----:B------:R-:W-:Y:S02]  /*1590*/  CS2R R34, SRZ ;  /* 0x0000000000227805 */ /* 0x000fe4000001ff00 */
[----:B------:R-:W-:Y:S02]  /*15a0*/  SHF.R.S32.HI R156, RZ, 0x6, R156 ;  /* 0x00000006ff9c7819 */ /* 0x000fe4000001149c */
[----:B------:R-:W-:Y:S02]  /*15b0*/  CS2R R36, SRZ ;  /* 0x0000000000247805 */ /* 0x000fe4000001ff00 */
[----:B------:R-:W-:Y:S02]  /*15c0*/  LOP3.LUT R183, R5, 0x7fffffc, RZ, 0xc0, !PT ;  /* 0x07fffffc05b77812 */ /* 0x000fe400078ec0ff */
        /* <DEDUP_REMOVED lines=56> */
[----:B------:R-:W-:Y:S01]  /*1950*/  CS2R R150, SRZ ;  /* 0x0000000000967805 */ /* 0x000fe2000001ff00 */
[----:B------:R-:W-:Y:S01]  /*1960*/  IMAD.X R173, RZ, RZ, R155, P0 ;  /* 0x000000ffffad7224 */ /* 0x000fe200000e069b */
[----:B------:R-:W-:Y:S01]  /*1970*/  UIADD3 UR22, UR7, 0x800, URZ ;  /* 0x0000080007167890 */ /* 0x000fe2000fffe03f */
[----:B------:R-:W-:Y:S01]  /*1980*/  IMAD.X R176, RZ, RZ, R153, P1 ;  /* 0x000000ffffb07224 */ /* 0x000fe200008e0699 */
[----:B------:R-:W-:Y:S01]  /*1990*/  UIADD3 UR23, UR7, 0x6800, URZ ;  /* 0x0000680007177890 */ /* 0x000fe2000fffe03f */
[----:B------:R-:W-:Y:S01]  /*19a0*/  IMAD.X R177, RZ, RZ, R23, P2 ;  /* 0x000000ffffb17224 */ /* 0x000fe200010e0617 */
[----:B------:R-:W-:Y:S01]  /*19b0*/  UMOV UR18, 0xffffffff ;  /* 0xffffffff00127882 */ /* 0x000fe20000000000 */
[----:B------:R-:W-:Y:S01]  /*19c0*/  IMAD.X R178, RZ, RZ, R21, P3 ;  /* 0x000000ffffb27224 */ /* 0x000fe200018e0615 */
[----:B------:R-:W-:Y:S01]  /*19d0*/  UMOV UR5, URZ ;  /* 0x0000003f00057c82 */ /* 0x000fe20008000000 */
[----:B------:R-:W-:Y:S01]  /*19e0*/  IMAD.X R179, RZ, RZ, R19, P4 ;  /* 0x000000ffffb37224 */ /* 0x000fe200020e0613 */
[----:B------:R-:W-:Y:S01]  /*19f0*/  UMOV UR6, URZ ;  /* 0x0000003f00067c82 */ /* 0x000fe20008000000 */
[----:B------:R-:W-:Y:S01]  /*1a00*/  IMAD.X R180, RZ, RZ, R17, P5 ;  /* 0x000000ffffb47224 */ /* 0x000fe200028e0611 */
[----:B------:R-:W-:Y:S01]  /*1a10*/  UMOV UR19, 0x1 ;  /* 0x0000000100137882 */ /* 0x000fe20000000000 */
[----:B------:R-:W-:Y:S01]  /*1a20*/  VIADD R182, R156, 0xfffffffe ;  /* 0xfffffffe9cb67836 */ /* 0x000fe20000000000 */
[----:B------:R-:W-:-:S06]  /*1a30*/  UMOV UR4, URZ ;  /* 0x0000003f00047c82 */ /* 0x000fcc0008000000 */
.L_x_1:
[----:B------:R-:W-:-:S04]  /*1a40*/  DEPBAR.LE SB0, 0x2 ;  /* 0x000080800000791a */ /* 0x000fc80000000000 */
[----:B------:R-:W-:Y:S01]  /*1a50*/  UIADD3 UR18, UR18, 0x1, URZ ;  /* 0x0000000112127890 */ /* 0x000fe2000fffe03f */
[----:B------:R-:W-:Y:S01]  /*1a60*/  BAR.SYNC.DEFER_BLOCKING 0x0 ;  /* 0x0000000000007b1d */ /* 0x000fe20000010000 */
[----:B------:R-:W-:Y:S02]  /*1a70*/  LOP3.LUT P0, RZ, R4, 0x7f, RZ, 0xc0, !PT ;  /* 0x0000007f04ff7812 */ /* 0x000fe4000780c0ff */
[----:B------:R-:W-:Y:S01]  /*1a80*/  UISETP.GE.AND UP0, UPT, UR18, 0x3, UPT ;  /* 0x000000031200788c */ /* 0x000fe2000bf06270 */
[----:B------:R-:W-:-:S03]  /*1a90*/  ISETP.LE.AND P1, PT, R182, UR4, PT ;  /* 0x00000004b6007c0c */ /* 0x000fc6000bf23270 */
[----:B------:R-:W-:-:S04]  /*1aa0*/  USEL UR18, UR18, URZ, !UP0 ;  /* 0x0000003f12127287 */ /* 0x000fc8000c000000 */
[----:B------:R-:W-:Y:S02]  /*1ab0*/  ULEA UR8, UR18, UR22, 0xd ;  /* 0x0000001612087291 */ /* 0x000fe4000f8e683f */
[----:B-1----:R-:W-:Y:S01]  /*1ac0*/  ULEA UR9, UR18, UR23, 0xe ;  /* 0x0000001712097291 */ /* 0x002fe2000f8e703f */
[----:B------:R-:W-:Y:S01]  /*1ad0*/  CS2R.32 R175, SR_CLOCKLO ;  /* 0x0000000000af7805 */ /* 0x000fe20000005000 */
[----:B------:R-:W1:Y:S01]  /*1ae0*/  SHFL.IDX PT, R8, R183, RZ, 0x1f ;  /* 0x00001fffb7087589 */ /* 0x000e6200000e0000 */
[----:B------:R-:W-:Y:S01]  /*1af0*/  USHF.R.U32.HI UR8, URZ, 0x4, UR8 ;  /* 0x000000043f087899 */ /* 0x000fe20008011608 */
[----:B------:R-:W-:Y:S01]  /*1b00*/  WARPGROUP.ARRIVE ;  /* 0x00000000000079c5 */ /* 0x000fe20000000000 */
[----:B------:R-:W-:Y:S02]  /*1b10*/  USHF.R.U32.HI UR9, URZ, 0x4, UR9 ;  /* 0x000000043f097899 */ /* 0x000fe40008011609 */
[----:B------:R-:W-:Y:S01]  /*1b20*/  ULOP3.LUT UR8, UR8, 0x3fff, URZ, 0xc0, !UPT ;  /* 0x00003fff08087892 */ /* 0x000fe2000f8ec03f */
[----:B------:R-:W-:Y:S01]  /*1b30*/  UMOV UR15, 0x80000020 ;  /* 0x80000020000f7882 */ /* 0x000fe20000000000 */
[----:B------:R-:W-:Y:S01]  /*1b40*/  UMOV UR11, 0x80000020 ;  /* 0x80000020000b7882 */ /* 0x000fe20000000000 */
[----:B-1----:R-:W-:-:S13]  /*1b50*/  R2UR UR10, R8 ;  /* 0x00000000080a72ca */ /* 0x002fda00000e0000 */
[----:B------:R-:W-:-:S04]  /*1b60*/  USHF.L.U32 UR10, UR10, 0x6, URZ ;  /* 0x000000060a0a7899 */ /* 0x000fc8000800063f */
[----:B------:R-:W-:-:S04]  /*1b70*/  ULOP3.LUT UR10, UR10, 0x1c0, URZ, 0xc0, !UPT ;  /* 0x000001c00a0a7892 */ /* 0x000fc8000f8ec03f */
[----:B------:R-:W-:Y:S02]  /*1b80*/  UIADD3 UR16, UP0, UR10, UR8, URZ ;  /* 0x000000080a107290 */ /* 0x000fe4000ff1e03f */
[----:B------:R-:W-:Y:S02]  /*1b90*/  ULOP3.LUT UR8, UR9, 0x3fff, URZ, 0xc0, !UPT ;  /* 0x00003fff09087892 */ /* 0x000fe4000f8ec03f */
[----:B------:R-:W-:Y:S02]  /*1ba0*/  UIADD3.X UR17, URZ, URZ, URZ, UP0, !UPT ;  /* 0x0000003f3f117290 */ /* 0x000fe400087fe43f */
[----:B------:R-:W-:Y:S02]  /*1bb0*/  ULOP3.LUT UR14, UR8, 0x4000000, URZ, 0xfc, !UPT ;  /* 0x04000000080e7892 */ /* 0x000fe4000f8efc3f */
[----:B------:R-:W-:Y:S02]  /*1bc0*/  ULOP3.LUT UR12, UR16, 0x2000000, URZ, 0xfc, !UPT ;  /* 0x02000000100c7892 */ /* 0x000fe4000f8efc3f */
[----:B------:R-:W-:Y:S01]  /*1bd0*/  ULOP3.LUT UR13, UR17, 0x80000020, URZ, 0xfc, !UPT ;  /* 0x80000020110d7892 */ /* 0x000fe2000f8efc3f */
[----:B------:R-:W-:Y:S01]  /*1be0*/  UMOV UR10, 0x4000002 ;  /* 0x04000002000a7882 */ /* 0x000fe20000000000 */
[----:B------:R-:W-:-:S02]  /*1bf0*/  UMOV UR9, URZ ;  /* 0x0000003f00097c82 */ /* 0x000fc40008000000 */
[----:B------:R-:W-:-:S05]  /*1c00*/  UIADD3.64 UR10, UR8, UR10, URZ ;  /* 0x0000000a080a7297 */ /* 0x000fca000fffe03f */
[----:B------:R-:W-:Y:S01]  /*1c10*/  QGMMA.64x256x32.F32.E4M3.E4M3 R24, gdesc[UR12], R24 ;  /* 0x03e000000c1879f3 */ /* 0x000fe20008700818 */
[----:B------:R-:W-:Y:S01]  /*1c20*/  UMOV UR12, 0x2000002 ;  /* 0x02000002000c7882 */ /* 0x000fe20000000000 */
[----:B------:R-:W-:Y:S02]  /*1c30*/  UMOV UR13, 0x80000020 ;  /* 0x80000020000d7882 */ /* 0x000fe40000000000 */
[----:B------:R-:W-:-:S09]  /*1c40*/  UIADD3.64 UR8, UR16, UR12, URZ ;  /* 0x0000000c10087297 */ /* 0x000fd2000fffe03f */
[----:B------:R-:W-:Y:S03]  /*1c50*/  QGMMA.64x256x32.F32.E4M3.E4M3 R24, gdesc[UR8], R24, gsb0 ;  /* 0x03e00000081879f3 */ /* 0x000fe60008000818 */
[----:B------:R-:W-:Y:S02]  /*1c60*/  WARPGROUP.DEPBAR.LE gsb0, 0x0 ;  /* 0x00008000000079c5 */ /* 0x000fe40000010000 */
[----:B------:R-:W-:Y:S02]  /*1c70*/  CS2R.32 R155, SR_CLOCKLO ;  /* 0x00000000009b7805 */ /* 0x000fe40000005000 */
[----:B------:R-:W-:Y:S01]  /*1c80*/  LOP3.LUT R15, R3, 0xf8, RZ, 0xc0, !PT ;  /* 0x000000f8030f7812 */ /* 0x000fe200078ec0ff */
[----:B------:R-:W-:Y:S01]  /*1c90*/  IMAD.MOV.U32 R174, RZ, RZ, RZ ;  /* 0x000000ffffae7224 */ /* 0x000fe200078e00ff */
[----:B------:R-:W-:Y:S01]  /*1ca0*/  UIADD3 UR19, UR19, 0x1, URZ ;  /* 0x0000000113137890 */ /* 0x000fe2000fffe03f */
[----:B------:R-:W-:Y:S01]  /*1cb0*/  @!P0 IMAD.MOV.U32 R154, RZ, RZ, -0x80000000 ;  /* 0x80000000ff9a8424 */ /* 0x000fe200078e00ff */
[----:B------:R-:W-:-:S02]  /*1cc0*/  LOP3.LUT R15, R15, 0xffffff00, R6, 0xf8, !PT ;  /* 0xffffff000f0f7812 */ /* 0x000fc400078ef806 */
[----:B------:R-:W-:Y:S01]  /*1cd0*/  IADD3 R16, P6, R189, UR5, RZ ;  /* 0x00000005bd107c10 */ /* 0x000fe2000ffde0ff */
[----:B------:R-:W-:Y:S01]  /*1ce0*/  UISETP.GE.AND UP0, UPT, UR19, 0x3, UPT ;  /* 0x000000031300788c */ /* 0x000fe2000bf06270 */
[----:B------:R-:W-:Y:S02]  /*1cf0*/  LEA R181, R15, UR7, 0x2 ;  /* 0x000000070fb57c11 */ /* 0x000fe4000f8e10ff */
[----:B------:R-:W-:Y:S01]  /*1d00*/  IADD3 R18, P3, R188, UR5, RZ ;  /* 0x00000005bc127c10 */ /* 0x000fe2000ff7e0ff */
[----:B------:R-:W-:Y:S01]  /*1d10*/  USEL UR19, UR19, URZ, !UP0 ;  /* 0x0000003f13137287 */ /* 0x000fe2000c000000 */
[----:B------:R-:W-:Y:S01]  /*1d20*/  IADD3.X R17, R180, UR6, RZ, P6, !PT ;  /* 0x00000006b4117c10 */ /* 0x000fe2000b7fe4ff */
[----:B------:R-:W-:Y:S01]  /*1d30*/  @!P0 STS.64 [R181], R174 ;  /* 0x000000aeb5008388 */ /* 0x000fe20000000a00 */
[----:B------:R-:W-:Y:S01]  /*1d40*/  IADD3.X R19, R179, UR6, RZ, P3, !PT ;  /* 0x00000006b3137c10 */ /* 0x000fe20009ffe4ff */
[----:B------:R-:W-:Y:S01]  /*1d50*/  ULEA UR8, UR19, UR22, 0xd ;  /* 0x0000001613087291 */ /* 0x000fe2000f8e683f */
[----:B------:R-:W-:Y:S01]  /*1d60*/  IADD3 R20, P4, R187, UR5, RZ ;  /* 0x00000005bb147c10 */ /* 0x000fe2000ff9e0ff */
[----:B------:R1:W-:Y:S01]  /*1d70*/  @!P0 STS.64 [R181+0x8], R154 ;  /* 0x0000089ab5008388 */ /* 0x0003e20000000a00 */
[----:B------:R-:W-:-:S02]  /*1d80*/  IADD3 R22, P5, R186, UR5, RZ ;  /* 0x00000005ba167c10 */ /* 0x000fc4000ffbe0ff */
[----:B------:R-:W-:Y:S02]  /*1d90*/  IADD3 R152, P6, R185, UR5, RZ ;  /* 0x00000005b9987c10 */ /* 0x000fe4000ffde0ff */
[----:B------:R-:W-:Y:S02]  /*1da0*/  ISETP.GE.AND P2, PT, R14, R11, PT ;  /* 0x0000000b0e00720c */ /* 0x000fe40003f46270 */
[----:B------:R-:W-:Y:S02]  /*1db0*/  IADD3.X R21, R178, UR6, RZ, P4, !PT ;  /* 0x00000006b2157c10 */ /* 0x000fe4000a7fe4ff */
[----:B------:R-:W-:Y:S02]  /*1dc0*/  IADD3.X R23, R177, UR6, RZ, P5, !PT ;  /* 0x00000006b1177c10 */ /* 0x000fe4000affe4ff */
[----:B------:R-:W-:Y:S02]  /*1dd0*/  IADD3.X R153, R176, UR6, RZ, P6, !PT ;  /* 0x00000006b0997c10 */ /* 0x000fe4000b7fe4ff */
[----:B-1----:R-:W-:-:S04]  /*1de0*/  IADD3 R154, P3, R184, UR5, RZ ;  /* 0x00000005b89a7c10 */ /* 0x002fc8000ff7e0ff */
[----:B------:R-:W-:Y:S02]  /*1df0*/  IADD3.X R155, R173, UR6, RZ, P3, !PT ;  /* 0x00000006ad9b7c10 */ /* 0x000fe40009ffe4ff */
[----:B------:R-:W-:Y:S01]  /*1e00*/  CS2R.32 R175, SR_CLOCKLO ;  /* 0x0000000000af7805 */ /* 0x000fe20000005000 */
[----:B------:R-:W-:Y:S01]  /*1e10*/  BAR.SYNC.DEFER_BLOCKING 0x0 ;  /* 0x0000000000007b1d */ /* 0x000fe20000010000 */
[----:B------:R-:W-:Y:S01]  /*1e20*/  SEL R8, RZ, 0x10, P2 ;  /* 0x00000010ff087807 */ /* 0x000fe20001000000 */
[----:B------:R-:W-:Y:S02]  /*1e30*/  VIADD R15, R12, UR8 ;  /* 0x000000080c0f7c36 */ /* 0x000fe40008000000 */
[----:B------:R-:W-:Y:S01]  /*1e40*/  VIADD R157, R13, UR8 ;  /* 0x000000080d9d7c36 */ /* 0x000fe20008000000 */
[----:B------:R-:W-:-:S04]  /*1e50*/  SEL R8, R8, RZ, !P1 ;  /* 0x000000ff08087207 */ /* 0x000fc80004800000 */
[----:B------:R-:W-:-:S13]  /*1e60*/  ISETP.NE.U32.AND P1, PT, R8, RZ, PT ;  /* 0x000000ff0800720c */ /* 0x000fda0003f25070 */
[----:B------:R-:W-:Y:S01]  /*1e70*/  @!PT LDS RZ, [RZ] ;  /* 0x00000000fffff984 */ /* 0x000fe20000000800 */
[----:B------:R-:W-:Y:S01]  /*1e80*/  @!PT LDS RZ, [RZ] ;  /* 0x00000000fffff984 */ /* 0x000fe20000000800 */
[----:B------:R-:W-:Y:S01]  /*1e90*/  @!PT LDS RZ, [RZ] ;  /* 0x00000000fffff984 */ /* 0x000fe20000000800 */
[----:B------:R-:W-:Y:S04]  /*1ea0*/  LDGSTS.E.BYPASS.128 [R15], desc[UR20][R16.64], P1 ;  /* 0x00000000100f7fae */ /* 0x000fe80008901c54 */
[----:B------:R1:W-:Y:S04]  /*1eb0*/  LDGSTS.E.BYPASS.128 [R157+0x1000], desc[UR20][R18.64], P1 ;  /* 0x01000000129d7fae */ /* 0x0003e80008901c54 */
[----:B------:R-:W0:Y:S01]  /*1ec0*/  LDGDEPBAR ;  /* 0x00000000000079af */ /* 0x000e220000000000 */
[----:B------:R-:W-:-:S04]  /*1ed0*/  DEPBAR.LE SB0, 0x0 ;  /* 0x000080000000791a */ /* 0x000fc80000000000 */
[----:B------:R-:W-:Y:S01]  /*1ee0*/  BAR.SYNC.DEFER_BLOCKING 0x0 ;  /* 0x0000000000007b1d */ /* 0x000fe20000010000 */
[----:B-1----:R-:W-:Y:S01]  /*1ef0*/  CS2R.32 R19, SR_CLOCKLO ;  /* 0x0000000000137805 */ /* 0x002fe20000005000 */
[----:B------:R-:W-:Y:S01]  /*1f00*/  @!P0 IMAD.MOV.U32 R174, RZ, RZ, 0x1 ;  /* 0x00000001ffae8424 */ /* 0x000fe200078e00ff */
[----:B------:R-:W-:Y:S01]  /*1f10*/  UIADD3 UR4, UR4, 0x1, URZ ;  /* 0x0000000104047890 */ /* 0x000fe2000fffe03f */
[----:B------:R-:W-:Y:S01]  /*1f20*/  @!P0 IMAD.MOV.U32 R18, RZ, RZ, -0x7fffffff ;  /* 0x80000001ff128424 */ /* 0x000fe200078e00ff */
[----:B------:R-:W-:Y:S01]  /*1f30*/  ULEA UR8, UR19, UR23, 0xe ;  /* 0x0000001713087291 */ /* 0x000fe2000f8e703f */
[----:B------:R-:W-:Y:S01]  /*1f40*/  VIADD R3, R3, 0x8 ;  /* 0x0000000803037836 */ /* 0x000fe20000000000 */
[----:B------:R1:W-:Y:S01]  /*1f50*/  @!P0 STS.64 [R181+0x10], R174 ;  /* 0x000010aeb5008388 */ /* 0x0003e20000000a00 */
[----:B------:R-:W-:Y:S01]  /*1f60*/  UIADD3 UR5, UP0, UR5, 0x40, URZ ;  /* 0x0000004005057890 */ /* 0x000fe2000ff1e03f */
[----:B------:R-:W-:Y:S02]  /*1f70*/  VIADD R11, R11, 0xffffffc0 ;  /* 0xffffffc00b0b7836 */ /* 0x000fe40000000000 */
[----:B------:R1:W-:Y:S01]  /*1f80*/  @!P0 STS.64 [R181+0x18], R18 ;  /* 0x00001812b5008388 */ /* 0x0003e20000000a00 */
[----:B------:R-:W-:Y:S01]  /*1f90*/  ISETP.NE.AND P0, PT, R156, UR4, PT ;  /* 0x000000049c007c0c */ /* 0x000fe2000bf05270 */
[----:B------:R-:W-:Y:S01]  /*1fa0*/  VIADD R15, R12, UR8 ;  /* 0x000000080c0f7c36 */ /* 0x000fe20008000000 */
[----:B------:R-:W-:Y:S01]  /*1fb0*/  UIADD3.X UR6, URZ, UR6, URZ, UP0, !UPT ;  /* 0x000000063f067290 */ /* 0x000fe200087fe43f */
[----:B------:R-:W-:-:S03]  /*1fc0*/  VIADD R17, R13, UR8 ;  /* 0x000000080d117c36 */ /* 0x000fc60008000000 */
[----:B------:R-:W-:Y:S01]  /*1fd0*/  @!PT LDS RZ, [RZ] ;  /* 0x00000000fffff984 */ /* 0x000fe20000000800 */
[----:B------:R-:W-:Y:S01]  /*1fe0*/  @!PT LDS RZ, [RZ] ;  /* 0x00000000fffff984 */ /* 0x000fe20000000800 */
[----:B------:R-:W-:Y:S01]  /*1ff0*/  @!PT LDS RZ, [RZ] ;  /* 0x00000000fffff984 */ /* 0x000fe20000000800 */
[----:B------:R1:W-:Y:S04]  /*2000*/  LDGSTS.E.BYPASS.128 [R15], desc[UR20][R20.64], P1 ;  /* 0x00000000140f7fae */ /* 0x0003e80008901c54 */
[----:B------:R1:W-:Y:S04]  /*2010*/  LDGSTS.E.BYPASS.128 [R17+0x1000], desc[UR20][R22.64], P1 ;  /* 0x0100000016117fae */ /* 0x0003e80008901c54 */
[----:B------:R1:W-:Y:S04]  /*2020*/  LDGSTS.E.BYPASS.128 [R17+0x2000], desc[UR20][R152.64], P1 ;  /* 0x0200000098117fae */ /* 0x0003e80008901c54 */
[----:B------:R1:W-:Y:S04]  /*2030*/  LDGSTS.E.BYPASS.128 [R17+0x3000], desc[UR20][R154.64], P1 ;  /* 0x030000009a117fae */ /* 0x0003e80008901c54 */
[----:B------:R-:W0:Y:S01]  /*2040*/  LDGDEPBAR ;  /* 0x00000000000079af */ /* 0x000e220000000000 */
[----:B------:R-:W-:Y:S05]  /*2050*/  @P0 BRA `(.L_x_1) ;  /* 0xfffffff800780947 */ /* 0x000fea000383ffff */
.L_x_0:
[----:B------:R-:W-:Y:S02]  /*2060*/  WARPGROUP.DEPBAR.LE gsb0, 0x0 ;  /* 0x00008000000079c5 */ /* 0x000fe40000010000 */
[----:B------:R-:W-:-:S04]  /*2070*/  DEPBAR.LE SB0, 0x0 ;  /* 0x000080000000791a */ /* 0x000fc80000000000 */
[--C-:B------:R-:W-:Y:S01]  /*2080*/  SHF.R.U32.HI R11, RZ, 0x2, R9.reuse ;  /* 0x00000002ff0b7819 */ /* 0x100fe20000011609 */
[----:B------:R-:W-:Y:S01]  /*2090*/  IMAD R9, R10, 0x21, R9 ;  /* 0x000000210a097824 */ /* 0x000fe200078e0209 */
[----:B------:R-:W-:Y:S01]  /*20a0*/  LOP3.LUT R6, R6, 0x6, RZ, 0xc0, !PT ;  /* 0x0000000606067812 */ /* 0x000fe200078ec0ff */
[----:B-1----:R-:W1:Y:S01]  /*20b0*/  LDC R22, c[0x0][0x23c] ;  /* 0x00008f00ff167b82 */ /* 0x002e620000000800 */
[----:B------:R-:W-:Y:S01]  /*20c0*/  F2FP.F16.F32.PACK_AB R24, R25, R24 ;  /* 0x000000181918723e */ /* 0x000fe200000000ff */
[----:B------:R-:W-:Y:S01]  /*20d0*/  IMAD R11, R10, 0x10, R11 ;  /* 0x000000100a0b7824 */ /* 0x000fe200078e020b */
[----:B------:R-:W-:Y:S01]  /*20e0*/  F2FP.F16.F32.PACK_AB R26, R27, R26 ;  /* 0x0000001a1b1a723e */ /* 0x000fe200000000ff */
[----:B------:R-:W-:Y:S01]  /*20f0*/  ULDC.64 UR8, c[0x0][0x228] ;  /* 0x00008a0000087ab9 */ /* 0x000fe20000000a00 */
[----:B------:R-:W-:Y:S01]  /*2100*/  F2FP.F16.F32.PACK_AB R28, R29, R28 ;  /* 0x0000001c1d1c723e */ /* 0x000fe200000000ff */
[----:B------:R-:W-:Y:S01]  /*2110*/  IMAD R6, R11, 0x108, R6 ;  /* 0x000001080b067824 */ /* 0x000fe200078e0206 */
[----:B------:R-:W-:Y:S01]  /*2120*/  F2FP.F16.F32.PACK_AB R30, R31, R30 ;  /* 0x0000001e1f1e723e */ /* 0x000fe200000000ff */
[----:B------:R-:W2:Y:S01]  /*2130*/  LDC.64 R16, c[0x0][0x220] ;  /* 0x00008800ff107b82 */ /* 0x000ea20000000a00 */
[----:B------:R-:W-:-:S02]  /*2140*/  F2FP.F16.F32.PACK_AB R32, R33, R32 ;  /* 0x000000202120723e */ /* 0x000fc400000000ff */
[----:B------:R-:W-:Y:S02]  /*2150*/  F2FP.F16.F32.PACK_AB R34, R35, R34 ;  /* 0x000000222322723e */ /* 0x000fe400000000ff */
[----:B------:R-:W-:Y:S02]  /*2160*/  F2FP.F16.F32.PACK_AB R36, R37, R36 ;  /* 0x000000242524723e */ /* 0x000fe400000000ff */
[----:B------:R-:W-:Y:S01]  /*2170*/  F2FP.F16.F32.PACK_AB R38, R39, R38 ;  /* 0x000000262726723e */ /* 0x000fe200000000ff */
[----:B------:R-:W-:Y:S01]  /*2180*/  S2UR UR4, SR_CTAID.Y ;  /* 0x00000000000479c3 */ /* 0x000fe20000002600 */
[----:B------:R-:W-:Y:S02]  /*2190*/  F2FP.F16.F32.PACK_AB R40, R41, R40 ;  /* 0x000000282928723e */ /* 0x000fe400000000ff */
[----:B------:R-:W-:Y:S02]  /*21a0*/  F2FP.F16.F32.PACK_AB R42, R43, R42 ;  /* 0x0000002a2b2a723e */ /* 0x000fe400000000ff */
[----:B------:R-:W-:-:S02]  /*21b0*/  F2FP.F16.F32.PACK_AB R44, R45, R44 ;  /* 0x0000002c2d2c723e */ /* 0x000fc400000000ff */
[----:B------:R-:W-:Y:S01]  /*21c0*/  F2FP.F16.F32.PACK_AB R46, R47, R46 ;  /* 0x0000002e2f2e723e */ /* 0x000fe200000000ff */
[----:B------:R-:W3:Y:S01]  /*21d0*/  S2UR UR5, SR_CTAID.Z ;  /* 0x00000000000579c3 */ /* 0x000ee20000002700 */
[----:B------:R-:W-:Y:S02]  /*21e0*/  F2FP.F16.F32.PACK_AB R48, R49, R48 ;  /* 0x000000303130723e */ /* 0x000fe400000000ff */
[----:B------:R-:W-:Y:S02]  /*21f0*/  F2FP.F16.F32.PACK_AB R50, R51, R50 ;  /* 0x000000323332723e */ /* 0x000fe400000000ff */
[----:B------:R-:W-:Y:S02]  /*2200*/  F2FP.F16.F32.PACK_AB R52, R53, R52 ;  /* 0x000000343534723e */ /* 0x000fe400000000ff */
[----:B------:R-:W-:Y:S02]  /*2210*/  F2FP.F16.F32.PACK_AB R54, R55, R54 ;  /* 0x000000363736723e */ /* 0x000fe400000000ff */
[----:B------:R-:W-:-:S02]  /*2220*/  F2FP.F16.F32.PACK_AB R56, R57, R56 ;  /* 0x000000383938723e */ /* 0x000fc400000000ff */
[----:B------:R-:W-:Y:S02]  /*2230*/  F2FP.F16.F32.PACK_AB R58, R59, R58 ;  /* 0x0000003a3b3a723e */ /* 0x000fe400000000ff */
[----:B------:R-:W-:Y:S02]  /*2240*/  F2FP.F16.F32.PACK_AB R60, R61, R60 ;  /* 0x0000003c3d3c723e */ /* 0x000fe400000000ff */
[----:B------:R-:W-:Y:S02]  /*2250*/  F2FP.F16.F32.PACK_AB R62, R63, R62 ;  /* 0x0000003e3f3e723e */ /* 0x000fe400000000ff */
[----:B------:R-:W-:Y:S02]  /*2260*/  F2FP.F16.F32.PACK_AB R64, R65, R64 ;  /* 0x000000404140723e */ /* 0x000fe400000000ff */
[----:B------:R-:W-:Y:S02]  /*2270*/  F2FP.F16.F32.PACK_AB R66, R67, R66 ;  /* 0x000000424342723e */ /* 0x000fe400000000ff */
[----:B------:R-:W-:Y:S01]  /*2280*/  F2FP.F16.F32.PACK_AB R68, R69, R68 ;  /* 0x000000444544723e */ /* 0x000fe200000000ff */
[----:B------:R-:W4:Y:S01]  /*2290*/  S2R R67, SR_VIRTUALSMID ;  /* 0x0000000000437919 */ /* 0x000f220000004300 */
[----:B------:R-:W-:Y:S01]  /*22a0*/  F2FP.F16.F32.PACK_AB R70, R71, R70 ;  /* 0x000000464746723e */ /* 0x000fe200000000ff */
[----:B------:R-:W5:Y:S01]  /*22b0*/  LDC R65, c[0x0][0xc] ;  /* 0x00000300ff417b82 */ /* 0x000f620000000800 */
[----:B------:R-:W-:Y:S01]  /*22c0*/  F2FP.F16.F32.PACK_AB R72, R73, R72 ;  /* 0x000000484948723e */ /* 0x000fe200000000ff */
[----:B------:R-:W-:Y:S01]  /*22d0*/  ULDC UR6, c[0x0][0x10] ;  /* 0x0000040000067ab9 */ /* 0x000fe20000000800 */
[----:B------:R-:W-:Y:S01]  /*22e0*/  F2FP.F16.F32.PACK_AB R74, R75, R74 ;  /* 0x0000004a4b4a723e */ /* 0x000fe200000000ff */
[----:B---3--:R-:W-:Y:S01]  /*22f0*/  UIMAD UR4, UR5, UR6, UR4 ;  /* 0x00000006050472a4 */ /* 0x008fe2000f8e0204 */
[----:B------:R-:W-:-:S02]  /*2300*/  F2FP.F16.F32.PACK_AB R76, R77, R76 ;  /* 0x0000004c4d4c723e */ /* 0x000fc400000000ff */
[----:B------:R-:W-:Y:S02]  /*2310*/  F2FP.F16.F32.PACK_AB R78, R79, R78 ;  /* 0x0000004e4f4e723e */ /* 0x000fe400000000ff */
[----:B------:R-:W-:Y:S02]  /*2320*/  F2FP.F16.F32.PACK_AB R80, R81, R80 ;  /* 0x000000505150723e */ /* 0x000fe400000000ff */
[----:B------:R-:W-:Y:S02]  /*2330*/  F2FP.F16.F32.PACK_AB R82, R83, R82 ;  /* 0x000000525352723e */ /* 0x000fe400000000ff */
[----:B------:R-:W-:Y:S02]  /*2340*/  F2FP.F16.F32.PACK_AB R84, R85, R84 ;  /* 0x000000545554723e */ /* 0x000fe400000000ff */
[----:B------:R-:W-:Y:S02]  /*2350*/  F2FP.F16.F32.PACK_AB R86, R87, R86 ;  /* 0x000000565756723e */ /* 0x000fe400000000ff */
[----:B------:R-:W-:-:S02]  /*2360*/  F2FP.F16.F32.PACK_AB R88, R89, R88 ;  /* 0x000000585958723e */ /* 0x000fc400000000ff */
[----:B------:R-:W-:Y:S02]  /*2370*/  F2FP.F16.F32.PACK_AB R90, R91, R90 ;  /* 0x0000005a5b5a723e */ /* 0x000fe400000000ff */
[----:B------:R-:W-:Y:S02]  /*2380*/  F2FP.F16.F32.PACK_AB R92, R93, R92 ;  /* 0x0000005c5d5c723e */ /* 0x000fe400000000ff */
[----:B------:R-:W-:Y:S01]  /*2390*/  F2FP.F16.F32.PACK_AB R94, R95, R94 ;  /* 0x0000005e5f5e723e */ /* 0x000fe200000000ff */
[----:B-----5:R-:W-:Y:S01]  /*23a0*/  IMAD R65, R65, UR4, R0 ;  /* 0x0000000441417c24 */ /* 0x020fe2000f8e0200 */
[----:B------:R-:W-:Y:S02]  /*23b0*/  F2FP.F16.F32.PACK_AB R96, R97, R96 ;  /* 0x000000606160723e */ /* 0x000fe400000000ff */
[----:B------:R-:W-:Y:S01]  /*23c0*/  F2FP.F16.F32.PACK_AB R98, R99, R98 ;  /* 0x000000626362723e */ /* 0x000fe200000000ff */
[----:B------:R-:W-:Y:S01]  /*23d0*/  IMAD R0, R65, 0x212, RZ ;  /* 0x0000021241007824 */ /* 0x000fe200078e02ff */
        /* <DEDUP_REMOVED lines=26> */
[----:B------:R-:W-:Y:S01]  /*2580*/  LEA R11, R6, UR7, 0x1 ;  /* 0x00000007060b7c11 */ /* 0x000fe2000f8e08ff */
[----:B------:R-:W-:Y:S01]  /*2590*/  BAR.SYNC.DEFER_BLOCKING 0x0 ;  /* 0x0000000000007b1d */ /* 0x000fe20000010000 */
[----:B------:R-:W-:Y:S01]  /*25a0*/  IMAD.SHL.U32 R6, R9, 0x8, RZ ;  /* 0x0000000809067824 */ /* 0x000fe200078e00ff */
[----:B------:R-:W-:Y:S01]  /*25b0*/  ISETP.GE.AND P0, PT, R2, UR9, PT ;  /* 0x0000000902007c0c */ /* 0x000fe2000bf06270 */
[C---:B-1----:R-:W-:Y:S01]  /*25c0*/  IMAD R9, R7.reuse, R22, RZ ;  /* 0x0000001607097224 */ /* 0x042fe200078e02ff */
[----:B------:R-:W-:Y:S02]  /*25d0*/  ISETP.NE.AND P1, PT, R4, RZ, PT ;  /* 0x000000ff0400720c */ /* 0x000fe40003f25270 */
[----:B------:R-:W-:Y:S02]  /*25e0*/  LEA R20, R6, UR7, 0x1 ;  /* 0x0000000706147c11 */ /* 0x000fe4000f8e08ff */
[----:B------:R-:W-:Y:S01]  /*25f0*/  ISETP.LT.AND P6, PT, R7, UR8, !P0 ;  /* 0x0000000807007c0c */ /* 0x000fe2000c7c1270 */
[----:B--2---:R-:W-:Y:S01]  /*2600*/  IMAD.WIDE R6, R9, 0x2, R16 ;  /* 0x0000000209067825 */ /* 0x004fe200078e0210 */
[----:B------:R-:W-:-:S02]  /*2610*/  ISETP.LT.AND P5, PT, R172, UR8, !P0 ;  /* 0x00000008ac007c0c */ /* 0x000fc4000c7a1270 */
[----:B------:R-:W-:Y:S02]  /*2620*/  ISETP.LT.AND P4, PT, R171, UR8, !P0 ;  /* 0x00000008ab007c0c */ /* 0x000fe4000c781270 */
[----:B------:R-:W-:Y:S02]  /*2630*/  ISETP.LT.AND P3, PT, R170, UR8, !P0 ;  /* 0x00000008aa007c0c */ /* 0x000fe4000c761270 */
[----:B------:R-:W-:Y:S01]  /*2640*/  ISETP.LT.AND P2, PT, R169, UR8, !P0 ;  /* 0x00000008a9007c0c */ /* 0x000fe2000c741270 */
[----:B------:R-:W-:Y:S04]  /*2650*/  STS [R11+0x800], R24 ;  /* 0x000800180b007388 */ /* 0x000fe80000000800 */
        /* <DEDUP_REMOVED lines=62> */
[----:B------:R1:W-:Y:S01]  /*2a40*/  STS [R11+0x1a70], R150 ;  /* 0x001a70960b007388 */ /* 0x0003e20000000800 */
[----:B------:R-:W-:Y:S01]  /*2a50*/  BAR.SYNC.DEFER_BLOCKING 0x0 ;  /* 0x0000000000007b1d */ /* 0x000fe20000010000 */
[----:B-1----:R-:W-:-:S04]  /*2a60*/  IMAD R11, R22, 0x8, R9 ;  /* 0x00000008160b7824 */ /* 0x002fc800078e0209 */
[----:B------:R-:W-:-:S04]  /*2a70*/  IMAD.WIDE R8, R11, 0x2, R16 ;  /* 0x000000020b087825 */ /* 0x000fc800078e0210 */
[----:B------:R-:W-:Y:S02]  /*2a80*/  IMAD R15, R22, 0x8, R11 ;  /* 0x00000008160f7824 */ /* 0x000fe400078e020b */
[----:B------:R-:W-:-:S04]  /*2a90*/  IMAD.WIDE R12, R2, 0x2, R8 ;  /* 0x00000002020c7825 */ /* 0x000fc800078e0208 */
[----:B------:R-:W-:Y:S02]  /*2aa0*/  IMAD R9, R22, 0x8, R15 ;  /* 0x0000000816097824 */ /* 0x000fe400078e020f */
[----:B------:R-:W-:Y:S01]  /*2ab0*/  IMAD.WIDE R10, R2, 0x2, R6 ;  /* 0x00000002020a7825 */ /* 0x000fe200078e0206 */
[----:B------:R-:W1:Y:S03]  /*2ac0*/  LDS.128 R24, [R20+0x800] ;  /* 0x0008000014187984 */ /* 0x000e660000000c00 */
[----:B------:R-:W-:Y:S01]  /*2ad0*/  IMAD.WIDE R6, R15, 0x2, R16 ;  /* 0x000000020f067825 */ /* 0x000fe200078e0210 */
[----:B------:R-:W2:Y:S03]  /*2ae0*/  LDS.128 R28, [R20+0x1880] ;  /* 0x00188000141c7984 */ /* 0x000ea60000000c00 */
[----:B------:R-:W-:Y:S01]  /*2af0*/  IMAD R19, R22, 0x8, R9 ;  /* 0x0000000816137824 */ /* 0x000fe200078e0209 */
[----:B------:R-:W3:Y:S01]  /*2b00*/  LDS.128 R32, [R20+0x2900] ;  /* 0x0029000014207984 */ /* 0x000ee20000000c00 */
[----:B------:R-:W-:-:S03]  /*2b10*/  IMAD.WIDE R14, R2, 0x2, R6 ;  /* 0x00000002020e7825 */ /* 0x000fc600078e0206 */
[----:B------:R-:W5:Y:S01]  /*2b20*/  LDS.128 R36, [R20+0x3980] ;  /* 0x0039800014247984 */ /* 0x000f620000000c00 */
[----:B------:R-:W-:Y:S02]  /*2b30*/  IMAD R21, R22, 0x8, R19 ;  /* 0x0000000816157824 */ /* 0x000fe400078e0213 */
[--C-:B------:R-:W-:Y:S01]  /*2b40*/  IMAD.WIDE R6, R9, 0x2, R16.reuse ;  /* 0x0000000209067825 */ /* 0x100fe200078e0210 */
[----:B------:R-:W4:Y:S03]  /*2b50*/  LDS.128 R40, [R20+0x4a00] ;  /* 0x004a000014287984 */ /* 0x000f260000000c00 */
[----:B------:R-:W-:Y:S01]  /*2b60*/  IMAD.WIDE R8, R19, 0x2, R16 ;  /* 0x0000000213087825 */ /* 0x000fe200078e0210 */
[----:B------:R-:W4:Y:S04]  /*2b70*/  LDS.128 R44, [R20+0x5a80] ;  /* 0x005a8000142c7984 */ /* 0x000f280000000c00 */
[----:B------:R-:W4:Y:S01]  /*2b80*/  LDS.128 R48, [R20+0x6b00] ;  /* 0x006b000014307984 */ /* 0x000f220000000c00 */
[----:B------:R-:W-:-:S03]  /*2b90*/  IMAD.WIDE R8, R2, 0x2, R8 ;  /* 0x0000000202087825 */ /* 0x000fc600078e0208 */
[----:B------:R-:W4:Y:S04]  /*2ba0*/  LDS.128 R52, [R20+0x7b80] ;  /* 0x007b800014347984 */ /* 0x000f280000000c00 */
[----:B------:R-:W4:Y:S04]  /*2bb0*/  LDS.128 R56, [R20+0x8c00] ;  /* 0x008c000014387984 */ /* 0x000f280000000c00 */
[----:B------:R-:W-:Y:S04]  /*2bc0*/  LDS.128 R60, [R20+0xff80] ;  /* 0x00ff8000143c7984 */ /* 0x000fe80000000c00 */
[----:B-1----:R1:W-:Y:S01]  /*2bd0*/  @P6 STG.E.128 desc[UR20][R10.64], R24 ;  /* 0x000000180a006986 */ /* 0x0023e2000c101d14 */
[----:B------:R-:W-:-:S03]  /*2be0*/  ISETP.LT.AND P6, PT, R167, UR8, !P0 ;  /* 0x00000008a7007c0c */ /* 0x000fc6000c7c1270 */
[----:B--2---:R2:W-:Y:S01]  /*2bf0*/  @P5 STG.E.128 desc[UR20][R12.64], R28 ;  /* 0x0000001c0c005986 */ /* 0x0045e2000c101d14 */
[----:B------:R-:W-:-:S03]  /*2c00*/  ISETP.LT.AND P5, PT, R168, UR8, !P0 ;  /* 0x00000008a8007c0c */ /* 0x000fc6000c7a1270 */
[----:B------:R-:W4:Y:S04]  /*2c10*/  LDS.128 R28, [R20+0x9c80] ;  /* 0x009c8000141c7984 */ /* 0x000f280000000c00 */
[----:B---3--:R3:W-:Y:S01]  /*2c20*/  @P4 STG.E.128 desc[UR20][R14.64], R32 ;  /* 0x000000200e004986 */ /* 0x0087e2000c101d14 */
[----:B------:R-:W-:-:S03]  /*2c30*/  ISETP.LT.AND P4, PT, R166, UR8, !P0 ;  /* 0x00000008a6007c0c */ /* 0x000fc6000c781270 */
[----:B------:R-:W4:Y:S01]  /*2c40*/  LDS.128 R32, [R20+0xad00] ;  /* 0x00ad000014207984 */ /* 0x000f220000000c00 */
[----:B-1----:R-:W-:-:S04]  /*2c50*/  IMAD.WIDE R10, R21, 0x2, R16 ;  /* 0x00000002150a7825 */ /* 0x002fc800078e0210 */
[----:B------:R-:W-:Y:S02]  /*2c60*/  IMAD R21, R22, 0x8, R21 ;  /* 0x0000000816157824 */ /* 0x000fe400078e0215 */
[----:B--2---:R-:W-:-:S04]  /*2c70*/  IMAD.WIDE R12, R2, 0x2, R6 ;  /* 0x00000002020c7825 */ /* 0x004fc800078e0206 */
[----:B------:R-:W-:Y:S01]  /*2c80*/  IMAD.WIDE R6, R21, 0x2, R16 ;  /* 0x0000000215067825 */ /* 0x000fe200078e0210 */
[----:B-----5:R1:W-:Y:S01]  /*2c90*/  @P3 STG.E.128 desc[UR20][R12.64], R36 ;  /* 0x000000240c003986 */ /* 0x0203e2000c101d14 */
[----:B------:R-:W-:Y:S02]  /*2ca0*/  ISETP.LT.AND P3, PT, R164, UR8, !P0 ;  /* 0x00000008a4007c0c */ /* 0x000fe4000c761270 */
[----:B------:R-:W-:Y:S01]  /*2cb0*/  IMAD R21, R22, 0x8, R21 ;  /* 0x0000000816157824 */ /* 0x000fe200078e0215 */
[----:B----4-:R2:W-:Y:S01]  /*2cc0*/  @P2 STG.E.128 desc[UR20][R8.64], R40 ;  /* 0x0000002808002986 */ /* 0x0105e2000c101d14 */
[C---:B------:R-:W-:Y:S01]  /*2cd0*/  IMAD.WIDE R10, R2.reuse, 0x2, R10 ;  /* 0x00000002020a7825 */ /* 0x040fe200078e020a */
[----:B------:R-:W-:Y:S02]  /*2ce0*/  ISETP.LT.AND P2, PT, R165, UR8, !P0 ;  /* 0x00000008a5007c0c */ /* 0x000fe4000c741270 */
[----:B------:R-:W4:Y:S01]  /*2cf0*/  LDS.128 R36, [R20+0xbd80] ;  /* 0x00bd800014247984 */ /* 0x000f220000000c00 */
[----:B---3--:R-:W-:-:S03]  /*2d00*/  IMAD.WIDE R14, R2, 0x2, R6 ;  /* 0x00000002020e7825 */ /* 0x008fc600078e0206 */
[----:B------:R3:W-:Y:S01]  /*2d10*/  @P6 STG.E.128 desc[UR20][R10.64], R44 ;  /* 0x0000002c0a006986 */ /* 0x0007e2000c101d14 */
[----:B------:R-:W-:Y:S01]  /*2d20*/  IMAD.WIDE R6, R21, 0x2, R16 ;  /* 0x0000000215067825 */ /* 0x000fe200078e0210 */
[----:B------:R-:W-:Y:S02]  /*2d30*/  ISETP.LT.AND P6, PT, R162, UR8, !P0 ;  /* 0x00000008a2007c0c */ /* 0x000fe4000c7c1270 */
[----:B------:R-:W5:Y:S01]  /*2d40*/  LDS.128 R40, [R20+0xce00] ;  /* 0x00ce000014287984 */ /* 0x000f620000000c00 */
[----:B------:R-:W-:-:S03]  /*2d50*/  IMAD R21, R22, 0x8, R21 ;  /* 0x0000000816157824 */ /* 0x000fc600078e0215 */
[----:B------:R3:W-:Y:S01]  /*2d60*/  @P5 STG.E.128 desc[UR20][R14.64], R48 ;  /* 0x000000300e005986 */ /* 0x0007e2000c101d14 */
[----:B-1----:R-:W-:Y:S01]  /*2d70*/  IMAD R13, R22, 0x8, R21 ;  /* 0x00000008160d7824 */ /* 0x002fe200078e0215 */
[----:B------:R-:W-:Y:S01]  /*2d80*/  ISETP.LT.AND P5, PT, R163, UR8, !P0 ;  /* 0x00000008a3007c0c */ /* 0x000fe2000c7a1270 */
[C---:B--2---:R-:W-:Y:S01]  /*2d90*/  IMAD.WIDE R8, R2.reuse, 0x2, R6 ;  /* 0x0000000202087825 */ /* 0x044fe200078e0206 */
[----:B------:R-:W2:Y:S03]  /*2da0*/  LDS.128 R44, [R20+0xde80] ;  /* 0x00de8000142c7984 */ /* 0x000ea60000000c00 */
[----:B------:R-:W-:Y:S01]  /*2db0*/  IMAD.WIDE R6, R21, 0x2, R16 ;  /* 0x0000000215067825 */ /* 0x000fe200078e0210 */
[----:B------:R1:W2:Y:S04]  /*2dc0*/  LDS.128 R48, [R20+0xef00] ;  /* 0x00ef000014307984 */ /* 0x0002a80000000c00 */
[----:B------:R4:W-:Y:S01]  /*2dd0*/  @P4 STG.E.128 desc[UR20][R8.64], R52 ;  /* 0x0000003408004986 */ /* 0x0009e2000c101d14 */
[----:B---3--:R-:W-:Y:S01]  /*2de0*/  IMAD.WIDE R10, R2, 0x2, R6 ;  /* 0x00000002020a7825 */ /* 0x008fe200078e0206 */
[----:B------:R-:W-:-:S03]  /*2df0*/  ISETP.LT.AND P4, PT, R161, UR8, !P0 ;  /* 0x00000008a1007c0c */ /* 0x000fc6000c781270 */
[----:B------:R-:W-:Y:S01]  /*2e00*/  IMAD.WIDE R6, R13, 0x2, R16 ;  /* 0x000000020d067825 */ /* 0x000fe200078e0210 */
[----:B------:R3:W-:Y:S01]  /*2e10*/  @P3 STG.E.128 desc[UR20][R10.64], R56 ;  /* 0x000000380a003986 */ /* 0x0007e2000c101d14 */
[----:B------:R-:W-:Y:S02]  /*2e20*/  ISETP.LT.AND P3, PT, R160, UR8, !P0 ;  /* 0x00000008a0007c0c */ /* 0x000fe4000c761270 */
[----:B------:R-:W-:Y:S02]  /*2e30*/  IMAD R15, R22, 0x8, R13 ;  /* 0x00000008160f7824 */ /* 0x000fe400078e020d */
[----:B------:R-:W-:Y:S02]  /*2e40*/  IMAD.WIDE R18, R2, 0x2, R6 ;  /* 0x0000000202127825 */ /* 0x000fe400078e0206 */
[----:B------:R-:W2:Y:S02]  /*2e50*/  LDC.64 R6, c[0x0][0x240] ;  /* 0x00009000ff067b82 */ /* 0x000ea40000000a00 */
[C---:B------:R-:W-:Y:S01]  /*2e60*/  IMAD R13, R22.reuse, 0x8, R15 ;  /* 0x00000008160d7824 */ /* 0x040fe200078e020f */
[----:B------:R5:W-:Y:S01]  /*2e70*/  @P2 STG.E.128 desc[UR20][R18.64], R28 ;  /* 0x0000001c12002986 */ /* 0x000be2000c101d14 */
[----:B-1----:R-:W-:Y:S01]  /*2e80*/  IMAD R20, R5, 0x2, R0 ;  /* 0x0000000205147824 */ /* 0x002fe200078e0200 */
[----:B------:R-:W-:Y:S01]  /*2e90*/  ISETP.LT.AND P2, PT, R159, UR8, !P0 ;  /* 0x000000089f007c0c */ /* 0x000fe2000c741270 */
[----:B------:R-:W-:Y:S01]  /*2ea0*/  IMAD R21, R22, 0x8, R13 ;  /* 0x0000000816157824 */ /* 0x000fe200078e020d */
[----:B------:R-:W-:Y:S01]  /*2eb0*/  ISETP.LT.AND P0, PT, R158, UR8, !P0 ;  /* 0x000000089e007c0c */ /* 0x000fe2000c701270 */
[----:B------:R-:W-:-:S04]  /*2ec0*/  IMAD.WIDE R4, R15, 0x2, R16 ;  /* 0x000000020f047825 */ /* 0x000fc800078e0210 */
[----:B------:R-:W-:Y:S02]  /*2ed0*/  IMAD R23, R22, 0x8, R21 ;  /* 0x0000000816177824 */ /* 0x000fe400078e0215 */
[----:B----4-:R-:W-:-:S04]  /*2ee0*/  IMAD.WIDE R8, R13, 0x2, R16 ;  /* 0x000000020d087825 */ /* 0x010fc800078e0210 */
[----:B------:R-:W-:Y:S02]  /*2ef0*/  IMAD R25, R22, 0x8, R23 ;  /* 0x0000000816197824 */ /* 0x000fe400078e0217 */
[----:B---3--:R-:W-:-:S04]  /*2f00*/  IMAD.WIDE R10, R21, 0x2, R16 ;  /* 0x00000002150a7825 */ /* 0x008fc800078e0210 */
[----:B------:R-:W-:Y:S02]  /*2f10*/  IMAD R27, R22, 0x8, R25 ;  /* 0x00000008161b7824 */ /* 0x000fe400078e0219 */
[----:B------:R-:W-:-:S04]  /*2f20*/  IMAD.WIDE R12, R23, 0x2, R16 ;  /* 0x00000002170c7825 */ /* 0x000fc800078e0210 */
[----:B------:R-:W-:-:S04]  /*2f30*/  IMAD.WIDE R14, R25, 0x2, R16 ;  /* 0x00000002190e7825 */ /* 0x000fc800078e0210 */
[----:B------:R-:W-:-:S04]  /*2f40*/  IMAD.WIDE R16, R27, 0x2, R16 ;  /* 0x000000021b107825 */ /* 0x000fc800078e0210 */
[----:B-----5:R-:W-:-:S04]  /*2f50*/  IMAD.WIDE R18, R2, 0x2, R4 ;  /* 0x0000000202127825 */ /* 0x020fc800078e0204 */
[C---:B------:R-:W-:Y:S01]  /*2f60*/  IMAD.WIDE R8, R2.reuse, 0x2, R8 ;  /* 0x0000000202087825 */ /* 0x040fe200078e0208 */
[----:B------:R1:W-:Y:S03]  /*2f70*/  @P6 STG.E.128 desc[UR20][R18.64], R32 ;  /* 0x0000002012006986 */ /* 0x0003e6000c101d14 */
[C---:B------:R-:W-:Y:S01]  /*2f80*/  IMAD.WIDE R10, R2.reuse, 0x2, R10 ;  /* 0x00000002020a7825 */ /* 0x040fe200078e020a */
[----:B------:R1:W-:Y:S03]  /*2f90*/  @P5 STG.E.128 desc[UR20][R8.64], R36 ;  /* 0x0000002408005986 */ /* 0x0003e6000c101d14 */
[C---:B------:R-:W-:Y:S01]  /*2fa0*/  IMAD.WIDE R12, R2.reuse, 0x2, R12 ;  /* 0x00000002020c7825 */ /* 0x040fe200078e020c */
[----:B------:R1:W-:Y:S03]  /*2fb0*/  @P4 STG.E.128 desc[UR20][R10.64], R40 ;  /* 0x000000280a004986 */ /* 0x0003e6000c101d14 */
[C---:B------:R-:W-:Y:S01]  /*2fc0*/  IMAD.WIDE R14, R2.reuse, 0x2, R14 ;  /* 0x00000002020e7825 */ /* 0x040fe200078e020e */
[----:B--2---:R1:W-:Y:S03]  /*2fd0*/  @P3 STG.E.128 desc[UR20][R12.64], R44 ;  /* 0x0000002c0c003986 */ /* 0x0043e6000c101d14 */
[----:B------:R-:W-:Y:S01]  /*2fe0*/  IMAD.WIDE R16, R2, 0x2, R16 ;  /* 0x0000000202107825 */ /* 0x000fe200078e0210 */
[----:B------:R1:W-:Y:S03]  /*2ff0*/  @P2 STG.E.128 desc[UR20][R14.64], R48 ;  /* 0x000000300e002986 */ /* 0x0003e6000c101d14 */
[----:B------:R-:W-:Y:S01]  /*3000*/  VIADD R21, R20, 0x2 ;  /* 0x0000000214157836 */ /* 0x000fe20000000000 */
[----:B------:R1:W-:Y:S03]  /*3010*/  @P0 STG.E.128 desc[UR20][R16.64], R60 ;  /* 0x0000003c10000986 */ /* 0x0003e6000c101d14 */
[----:B------:R-:W-:Y:S01]  /*3020*/  IMAD.WIDE R4, R21, 0x4, R6 ;  /* 0x0000000415047825 */ /* 0x000fe200078e0206 */
[----:B------:R-:W-:Y:S06]  /*3030*/  BAR.SYNC.DEFER_BLOCKING 0x0 ;  /* 0x0000000000007b1d */ /* 0x000fec0000010000 */
[----:B------:R1:W-:Y:S04]  /*3040*/  STG.E desc[UR20][R4.64], R67 ;  /* 0x0000004304007986 */ /* 0x0003e8000c101914 */
[----:B------:R1:W-:Y:S01]  /*3050*/  STG.E desc[UR20][R4.64+0x4], R3 ;  /* 0x0000040304007986 */ /* 0x0003e2000c101914 */
[----:B------:R-:W-:Y:S05]  /*3060*/  @P1 EXIT ;  /* 0x000000000000194d */ /* 0x000fea0003800000 */
[----:B-1----:R-:W1:Y:S01]  /*3070*/  LDS.128 R12, [UR7] ;  /* 0x00000007ff0c7984 */ /* 0x002e620008000c00 */
[C---:B------:R-:W-:Y:S01]  /*3080*/  VIADD R5, R0.reuse, 0xfffffffe ;  /* 0xfffffffe00057836 */ /* 0x040fe20000000000 */
[C---:B------:R-:W-:Y:S01]  /*3090*/  IADD3.X R11, R0.reuse, 0x14, RZ, PT, PT ;  /* 0x00000014000b7810 */ /* 0x040fe20003fee4ff */
[C---:B------:R-:W-:Y:S01]  /*30a0*/  VIADD R21, R0.reuse, 0x4 ;  /* 0x0000000400157836 */ /* 0x040fe20000000000 */
[----:B------:R-:W2:Y:S01]  /*30b0*/  LDS.128 R16, [UR7+0x10] ;  /* 0x00001007ff107984 */ /* 0x000ea20008000c00 */
[----:B------:R-:W-:Y:S02]  /*30c0*/  VIADD R5, R5, 0x14 ;  /* 0x0000001405057836 */ /* 0x000fe40000000000 */
[C---:B------:R-:W-:Y:S01]  /*30d0*/  VIADD R23, R0.reuse, 0x6 ;  /* 0x0000000600177836 */ /* 0x040fe20000000000 */
[----:B------:R-:W3:Y:S01]  /*30e0*/  LDS.128 R24, [UR7+0x20] ;  /* 0x00002007ff187984 */ /* 0x000ee20008000c00 */
[----:B------:R-:W-:Y:S01]  /*30f0*/  IMAD.MOV.U32 R31, RZ, RZ, -0x21524111 ;  /* 0xdeadbeefff1f7424 */ /* 0x000fe200078e00ff */
[----:B------:R-:W-:Y:S01]  /*3100*/  UIADD3 UR7, UR7, 0x34, URZ ;  /* 0x0000003407077890 */ /* 0x000fe2000fffe03f */
[----:B------:R-:W-:-:S04]  /*3110*/  IMAD.WIDE R2, R0, 0x4, R6 ;  /* 0x0000000400027825 */ /* 0x000fc800078e0206 */
[C---:B------:R-:W-:Y:S01]  /*3120*/  VIADD R9, R0.reuse, 0x14 ;  /* 0x0000001400097836 */ /* 0x040fe20000000000 */
[----:B------:R-:W-:Y:S01]  /*3130*/  STG.E desc[UR20][R2.64], R31 ;  /* 0x0000001f02007986 */ /* 0x000fe2000c101914 */
[----:B------:R-:W-:Y:S02]  /*3140*/  VIADD R29, R0, 0x8 ;  /* 0x00000008001d7836 */ /* 0x000fe40000000000 */
[----:B------:R-:W-:Y:S01]  /*3150*/  IMAD.WIDE R4, R5, 0x4, R6 ;  /* 0x0000000405047825 */ /* 0x000fe200078e0206 */
[----:B------:R4:W-:Y:S03]  /*3160*/  STG.E desc[UR20][R2.64+0x4], R65 ;  /* 0x0000044102007986 */ /* 0x0009e6000c101914 */
[----:B------:R-:W-:Y:S02]  /*3170*/  VIADD R21, R21, 0x14 ;  /* 0x0000001415157836 */ /* 0x000fe40000000000 */
[----:B------:R-:W-:-:S02]  /*3180*/  VIADD R23, R23, 0x14 ;  /* 0x0000001417177836 */ /* 0x000fc40000000000 */
[----:B------:R-:W-:-:S04]  /*3190*/  IMAD.WIDE R8, R9, 0x4, R6 ;  /* 0x0000000409087825 */ /* 0x000fc800078e0206 */
[----:B------:R-:W-:Y:S02]  /*31a0*/  VIADD R29, R29, 0x14 ;  /* 0x000000141d1d7836 */ /* 0x000fe40000000000 */
[----:B------:R-:W-:-:S04]  /*31b0*/  IMAD.WIDE R10, R11, 0x4, R6 ;  /* 0x000000040b0a7825 */ /* 0x000fc800078e0206 */
[--C-:B----4-:R-:W-:Y:S01]  /*31c0*/  IMAD.WIDE R2, R21, 0x4, R6.reuse ;  /* 0x0000000415027825 */ /* 0x110fe200078e0206 */
[----:B-1----:R-:W-:Y:S03]  /*31d0*/  STG.E desc[UR20][R4.64], R12 ;  /* 0x0000000c04007986 */ /* 0x002fe6000c101914 */
[----:B------:R-:W-:Y:S02]  /*31e0*/  IMAD.MOV.U32 R41, RZ, RZ, 0xa ;  /* 0x0000000aff297424 */ /* 0x000fe400078e00ff */
[----:B------:R-:W-:Y:S01]  /*31f0*/  IMAD.MOV.U32 R40, RZ, RZ, RZ ;  /* 0x000000ffff287224 */ /* 0x000fe200078e00ff */
[----:B------:R1:W-:Y:S04]  /*3200*/  STG.E desc[UR20][R4.64+0x4], R13 ;  /* 0x0000040d04007986 */ /* 0x0003e8000c101914 */
[----:B------:R4:W-:Y:S04]  /*3210*/  STG.E desc[UR20][R8.64], R14 ;  /* 0x0000000e08007986 */ /* 0x0009e8000c101914 */
[----:B------:R4:W-:Y:S01]  /*3220*/  STG.E desc[UR20][R8.64+0x4], R15 ;  /* 0x0000040f08007986 */ /* 0x0009e2000c101914 */
[----:B-1----:R-:W-:-:S03]  /*3230*/  IMAD.WIDE R4, R23, 0x4, R6 ;  /* 0x0000000417047825 */ /* 0x002fc600078e0206 */
[----:B--2---:R4:W-:Y:S01]  /*3240*/  STG.E desc[UR20][R10.64], R16 ;  /* 0x000000100a007986 */ /* 0x0049e2000c101914 */
[----:B------:R-:W-:-:S03]  /*3250*/  IMAD.WIDE R12, R29, 0x4, R6 ;  /* 0x000000041d0c7825 */ /* 0x000fc600078e0206 */
[----:B------:R4:W-:Y:S04]  /*3260*/  STG.E desc[UR20][R10.64+0x4], R17 ;  /* 0x000004110a007986 */ /* 0x0009e8000c101914 */
[----:B------:R4:W-:Y:S04]  /*3270*/  STG.E desc[UR20][R2.64], R18 ;  /* 0x0000001202007986 */ /* 0x0009e8000c101914 */
[----:B------:R4:W-:Y:S04]  /*3280*/  STG.E desc[UR20][R2.64+0x4], R19 ;  /* 0x0000041302007986 */ /* 0x0009e8000c101914 */
[----:B---3--:R4:W-:Y:S04]  /*3290*/  STG.E desc[UR20][R4.64], R24 ;  /* 0x0000001804007986 */ /* 0x0089e8000c101914 */
[----:B------:R4:W-:Y:S04]  /*32a0*/  STG.E desc[UR20][R4.64+0x4], R25 ;  /* 0x0000041904007986 */ /* 0x0009e8000c101914 */
[----:B------:R4:W-:Y:S04]  /*32b0*/  STG.E desc[UR20][R12.64], R26 ;  /* 0x0000001a0c007986 */ /* 0x0009e8000c101914 */
[----:B------:R4:W-:Y:S02]  /*32c0*/  STG.E desc[UR20][R12.64+0x4], R27 ;  /* 0x0000041b0c007986 */ /* 0x0009e4000c101914 */
.L_x_2:
[----:B---34-:R-:W1:Y:S01]  /*32d0*/  LDS.64 R12, [UR7+-0x4] ;  /* 0xfffffc07ff0c7984 */ /* 0x018e620008000a00 */
[C-C-:B------:R-:W-:Y:S02]  /*32e0*/  IADD3 R5, R0.reuse, 0x2, R41.reuse ;  /* 0x0000000200057810 */ /* 0x140fe40007ffe029 */
[C-C-:B------:R-:W-:Y:S01]  /*32f0*/  IADD3 R3, R0.reuse, 0x14, R41.reuse ;  /* 0x0000001400037810 */ /* 0x140fe20007ffe029 */
[----:B------:R-:W2:Y:S01]  /*3300*/  LDS.64 R14, [UR7+0x4] ;  /* 0x00000407ff0e7984 */ /* 0x000ea20008000a00 */
[C-C-:B------:R-:W-:Y:S01]  /*3310*/  IADD3 R23, R0.reuse, 0x8, R41.reuse ;  /* 0x0000000800177810 */ /* 0x140fe20007ffe029 */
[----:B------:R-:W-:Y:S01]  /*3320*/  VIADD R5, R5, 0x14 ;  /* 0x0000001405057836 */ /* 0x000fe20000000000 */
[C---:B------:R-:W-:Y:S01]  /*3330*/  IADD3 R9, R0.reuse, 0x4, R41 ;  /* 0x0000000400097810 */ /* 0x040fe20007ffe029 */
[----:B------:R-:W3:Y:S01]  /*3340*/  LDS.64 R16, [UR7+0xc] ;  /* 0x00000c07ff107984 */ /* 0x000ee20008000a00 */
[----:B------:R-:W-:Y:S01]  /*3350*/  IMAD.WIDE R2, R3, 0x4, R6 ;  /* 0x0000000403027825 */ /* 0x000fe200078e0206 */
[----:B------:R-:W-:-:S02]  /*3360*/  IADD3 R11, R0, 0x6, R41 ;  /* 0x00000006000b7810 */ /* 0x000fc40007ffe029 */
[----:B------:R-:W4:Y:S01]  /*3370*/  LDS.64 R18, [UR7+0x14] ;  /* 0x00001407ff127984 */ /* 0x000f220008000a00 */
[----:B------:R-:W-:-:S03]  /*3380*/  IMAD.WIDE R4, R5, 0x4, R6 ;  /* 0x0000000405047825 */ /* 0x000fc600078e0206 */
[----:B------:R-:W5:Y:S01]  /*3390*/  LDS.64 R20, [UR7+0x1c] ;  /* 0x00001c07ff147984 */ /* 0x000f620008000a00 */
[----:B------:R-:W-:Y:S02]  /*33a0*/  VIADD R23, R23, 0x14 ;  /* 0x0000001417177836 */ /* 0x000fe40000000000 */
[----:B------:R-:W-:Y:S01]  /*33b0*/  VIADD R9, R9, 0x14 ;  /* 0x0000001409097836 */ /* 0x000fe20000000000 */
[----:B------:R-:W3:Y:S01]  /*33c0*/  LDS.64 R24, [UR7+0x24] ;  /* 0x00002407ff187984 */ /* 0x000ee20008000a00 */
[----:B------:R-:W-:Y:S02]  /*33d0*/  VIADD R11, R11, 0x14 ;  /* 0x000000140b0b7836 */ /* 0x000fe40000000000 */
[--C-:B------:R-:W-:Y:S01]  /*33e0*/  IMAD.WIDE R8, R9, 0x4, R6.reuse ;  /* 0x0000000409087825 */ /* 0x100fe200078e0206 */
[----:B------:R-:W3:Y:S03]  /*33f0*/  LDS.64 R26, [UR7+0x2c] ;  /* 0x00002c07ff1a7984 */ /* 0x000ee60008000a00 */
[----:B------:R-:W-:Y:S01]  /*3400*/  IMAD.WIDE R10, R11, 0x4, R6 ;  /* 0x000000040b0a7825 */ /* 0x000fe200078e0206 */
[----:B------:R-:W4:Y:S04]  /*3410*/  LDS.64 R28, [UR7+0x34] ;  /* 0x00003407ff1c7984 */ /* 0x000f280008000a00 */
[----:B------:R-:W4:Y:S04]  /*3420*/  LDS.64 R30, [UR7+0x3c] ;  /* 0x00003c07ff1e7984 */ /* 0x000f280008000a00 */
[----:B------:R-:W4:Y:S04]  /*3430*/  LDS.64 R32, [UR7+0x44] ;  /* 0x00004407ff207984 */ /* 0x000f280008000a00 */
[----:B-1----:R1:W-:Y:S04]  /*3440*/  STG.E desc[UR20][R2.64], R12 ;  /* 0x0000000c02007986 */ /* 0x0023e8000c101914 */
[----:B------:R5:W-:Y:S04]  /*3450*/  STG.E desc[UR20][R2.64+0x4], R13 ;  /* 0x0000040d02007986 */ /* 0x000be8000c101914 */
[----:B--2---:R-:W-:Y:S04]  /*3460*/  STG.E desc[UR20][R4.64], R14 ;  /* 0x0000000e04007986 */ /* 0x004fe8000c101914 */
[----:B------:R2:W-:Y:S01]  /*3470*/  STG.E desc[UR20][R4.64+0x4], R15 ;  /* 0x0000040f04007986 */ /* 0x0005e2000c101914 */
[----:B-1----:R-:W-:-:S03]  /*3480*/  IADD3 R12, R0, 0xa, R41 ;  /* 0x0000000a000c7810 */ /* 0x002fc60007ffe029 */
[----:B------:R-:W1:Y:S01]  /*3490*/  LDS.64 R14, [UR7+0x4c] ;  /* 0x00004c07ff0e7984 */ /* 0x000e620008000a00 */
[----:B-----5:R-:W-:Y:S01]  /*34a0*/  IMAD.WIDE R2, R23, 0x4, R6 ;  /* 0x0000000417027825 */ /* 0x020fe200078e0206 */
[C-C-:B------:R-:W-:Y:S02]  /*34b0*/  IADD3 R13, R0.reuse, 0x12, R41.reuse ;  /* 0x00000012000d7810 */ /* 0x140fe40007ffe029 */
[----:B------:R-:W5:Y:S03]  /*34c0*/  LDS.64 R22, [UR7+0x54] ;  /* 0x00005407ff167984 */ /* 0x000f660008000a00 */
[----:B------:R-:W-:Y:S01]  /*34d0*/  VIADD R13, R13, 0x14 ;  /* 0x000000140d0d7836 */ /* 0x000fe20000000000 */
[--C-:B--2---:R-:W-:Y:S01]  /*34e0*/  IADD3 R4, R0, 0xc, R41.reuse ;  /* 0x0000000c00047810 */ /* 0x104fe20007ffe029 */
[----:B---3--:R-:W-:Y:S01]  /*34f0*/  STG.E desc[UR20][R8.64], R16 ;  /* 0x0000001008007986 */ /* 0x008fe2000c101914 */
[----:B------:R-:W-:Y:S01]  /*3500*/  VIADD R5, R12, 0x14 ;  /* 0x000000140c057836 */ /* 0x000fe20000000000 */
[----:B------:R-:W-:-:S02]  /*3510*/  IADD3 R12, R0, 0x10, R41 ;  /* 0x00000010000c7810 */ /* 0x000fc40007ffe029 */
[----:B------:R2:W-:Y:S04]  /*3520*/  STG.E desc[UR20][R8.64+0x4], R17 ;  /* 0x0000041108007986 */ /* 0x0005e8000c101914 */
[----:B------:R-:W3:Y:S04]  /*3530*/  LDS.64 R16, [UR7+0x5c] ;  /* 0x00005c07ff107984 */ /* 0x000ee80008000a00 */
[----:B----4-:R-:W-:Y:S01]  /*3540*/  STG.E desc[UR20][R10.64], R18 ;  /* 0x000000120a007986 */ /* 0x010fe2000c101914 */
[----:B--2---:R-:W-:Y:S01]  /*3550*/  IADD3 R8, R0, 0xe, R41 ;  /* 0x0000000e00087810 */ /* 0x004fe20007ffe029 */
[----:B------:R-:W-:-:S02]  /*3560*/  VIADD R9, R4, 0x14 ;  /* 0x0000001404097836 */ /* 0x000fc40000000000 */
[----:B------:R2:W-:Y:S01]  /*3570*/  STG.E desc[UR20][R10.64+0x4], R19 ;  /* 0x000004130a007986 */ /* 0x0005e2000c101914 */
[----:B------:R-:W-:-:S03]  /*3580*/  IMAD.WIDE R4, R5, 0x4, R6 ;  /* 0x0000000405047825 */ /* 0x000fc600078e0206 */
[----:B------:R-:W4:Y:S04]  /*3590*/  LDS.64 R18, [UR7+0x64] ;  /* 0x00006407ff127984 */ /* 0x000f280008000a00 */
[----:B------:R-:W-:Y:S01]  /*35a0*/  STG.E desc[UR20][R2.64], R20 ;  /* 0x0000001402007986 */ /* 0x000fe2000c101914 */
[----:B--2---:R-:W-:-:S03]  /*35b0*/  VIADD R11, R8, 0x14 ;  /* 0x00000014080b7836 */ /* 0x004fc60000000000 */
[----:B------:R2:W-:Y:S01]  /*35c0*/  STG.E desc[UR20][R2.64+0x4], R21 ;  /* 0x0000041502007986 */ /* 0x0005e2000c101914 */
[----:B------:R-:W-:-:S03]  /*35d0*/  IMAD.WIDE R8, R9, 0x4, R6 ;  /* 0x0000000409087825 */ /* 0x000fc600078e0206 */
[----:B------:R-:W-:Y:S01]  /*35e0*/  STG.E desc[UR20][R4.64], R24 ;  /* 0x0000001804007986 */ /* 0x000fe2000c101914 */
[----:B------:R-:W-:-:S03]  /*35f0*/  IMAD.WIDE R10, R11, 0x4, R6 ;  /* 0x000000040b0a7825 */ /* 0x000fc600078e0206 */
[----:B------:R1:W-:Y:S01]  /*3600*/  STG.E desc[UR20][R4.64+0x4], R25 ;  /* 0x0000041904007986 */ /* 0x0003e2000c101914 */
[----:B--2---:R-:W-:-:S03]  /*3610*/  VIADD R3, R12, 0x14 ;  /* 0x000000140c037836 */ /* 0x004fc60000000000 */
[----:B------:R-:W2:Y:S01]  /*3620*/  LDS.64 R20, [UR7+0x6c] ;  /* 0x00006c07ff147984 */ /* 0x000ea20008000a00 */
[C---:B------:R-:W-:Y:S01]  /*3630*/  IADD3 R12, R0.reuse, 0x14, R41 ;  /* 0x00000014000c7810 */ /* 0x040fe20007ffe029 */
[--C-:B------:R-:W-:Y:S02]  /*3640*/  IMAD.WIDE R2, R3, 0x4, R6.reuse ;  /* 0x0000000403027825 */ /* 0x100fe400078e0206 */
[----:B------:R-:W-:Y:S02]  /*3650*/  STG.E desc[UR20][R8.64], R26 ;  /* 0x0000001a08007986 */ /* 0x000fe4000c101914 */
[----:B-1----:R-:W-:Y:S02]  /*3660*/  IMAD.WIDE R4, R13, 0x4, R6 ;  /* 0x000000040d047825 */ /* 0x002fe400078e0206 */
[----:B------:R1:W-:Y:S01]  /*3670*/  STG.E desc[UR20][R8.64+0x4], R27 ;  /* 0x0000041b08007986 */ /* 0x0003e2000c101914 */
[----:B------:R-:W-:-:S03]  /*3680*/  IADD3 R13, R0, 0x18, R41 ;  /* 0x00000018000d7810 */ /* 0x000fc60007ffe029 */
[----:B------:R-:W2:Y:S02]  /*3690*/  LDS.64 R24, [UR7+0x74] ;  /* 0x00007407ff187984 */ /* 0x000ea40008000a00 */
[----:B------:R-:W-:Y:S02]  /*36a0*/  VIADD R13, R13, 0x14 ;  /* 0x000000140d0d7836 */ /* 0x000fe40000000000 */
[----:B------:R-:W2:Y:S01]  /*36b0*/  LDS.64 R26, [UR7+0x7c] ;  /* 0x00007c07ff1a7984 */ /* 0x000ea20008000a00 */
[----:B-1----:R-:W-:-:S03]  /*36c0*/  IADD3 R8, R0, 0x16, R41 ;  /* 0x0000001600087810 */ /* 0x002fc60007ffe029 */
[----:B------:R-:W-:Y:S01]  /*36d0*/  STG.E desc[UR20][R10.64], R28 ;  /* 0x0000001c0a007986 */ /* 0x000fe2000c101914 */
[----:B------:R-:W-:Y:S01]  /*36e0*/  VIADD R9, R12, 0x14 ;  /* 0x000000140c097836 */ /* 0x000fe20000000000 */
[----:B------:R-:W-:Y:S02]  /*36f0*/  IADD3 R12, R0, 0x1a, R41 ;  /* 0x0000001a000c7810 */ /* 0x000fe40007ffe029 */
[----:B------:R1:W-:Y:S04]  /*3700*/  STG.E desc[UR20][R10.64+0x4], R29 ;  /* 0x0000041d0a007986 */ /* 0x0003e8000c101914 */
[----:B------:R-:W2:Y:S04]  /*3710*/  LDS.64 R28, [UR7+0x84] ;  /* 0x00008407ff1c7984 */ /* 0x000ea80008000a00 */
[----:B------:R-:W-:Y:S01]  /*3720*/  STG.E desc[UR20][R2.64], R30 ;  /* 0x0000001e02007986 */ /* 0x000fe2000c101914 */
[----:B-1----:R-:W-:-:S03]  /*3730*/  VIADD R11, R8, 0x14 ;  /* 0x00000014080b7836 */ /* 0x002fc60000000000 */
[----:B------:R1:W-:Y:S01]  /*3740*/  STG.E desc[UR20][R2.64+0x4], R31 ;  /* 0x0000041f02007986 */ /* 0x0003e2000c101914 */
[----:B------:R-:W-:-:S03]  /*3750*/  IMAD.WIDE R8, R9, 0x4, R6 ;  /* 0x0000000409087825 */ /* 0x000fc600078e0206 */
[----:B------:R-:W-:Y:S01]  /*3760*/  STG.E desc[UR20][R4.64], R32 ;  /* 0x0000002004007986 */ /* 0x000fe2000c101914 */
[----:B------:R-:W-:-:S03]  /*3770*/  IMAD.WIDE R10, R11, 0x4, R6 ;  /* 0x000000040b0a7825 */ /* 0x000fc600078e0206 */
[----:B------:R3:W-:Y:S04]  /*3780*/  STG.E desc[UR20][R4.64+0x4], R33 ;  /* 0x0000042104007986 */ /* 0x0007e8000c101914 */
[----:B------:R-:W2:Y:S01]  /*3790*/  LDS.64 R30, [UR7+0x8c] ;  /* 0x00008c07ff1e7984 */ /* 0x000ea20008000a00 */
[----:B-1----:R-:W-:Y:S01]  /*37a0*/  IMAD.WIDE R2, R13, 0x4, R6 ;  /* 0x000000040d027825 */ /* 0x002fe200078e0206 */
[--C-:B------:R-:W-:Y:S02]  /*37b0*/  IADD3 R13, R0, 0x1c, R41.reuse ;  /* 0x0000001c000d7810 */ /* 0x100fe40007ffe029 */
[----:B------:R-:W1:Y:S04]  /*37c0*/  LDS.64 R32, [UR7+0x94] ;  /* 0x00009407ff207984 */ /* 0x000e680008000a00 */
[----:B------:R-:W-:Y:S01]  /*37d0*/  STG.E desc[UR20][R8.64], R14 ;  /* 0x0000000e08007986 */ /* 0x000fe2000c101914 */
[----:B---3--:R-:W-:Y:S01]  /*37e0*/  VIADD R5, R12, 0x14 ;  /* 0x000000140c057836 */ /* 0x008fe20000000000 */
[----:B------:R-:W-:-:S02]  /*37f0*/  IADD3 R12, R0, 0x1e, R41 ;  /* 0x0000001e000c7810 */ /* 0x000fc40007ffe029 */
[----:B------:R3:W-:Y:S01]  /*3800*/  STG.E desc[UR20][R8.64+0x4], R15 ;  /* 0x0000040f08007986 */ /* 0x0007e2000c101914 */
[----:B------:R-:W-:-:S03]  /*3810*/  IMAD.WIDE R4, R5, 0x4, R6 ;  /* 0x0000000405047825 */ /* 0x000fc600078e0206 */
[----:B-----5:R-:W-:Y:S04]  /*3820*/  STG.E desc[UR20][R10.64], R22 ;  /* 0x000000160a007986 */ /* 0x020fe8000c101914 */
[----:B------:R5:W-:Y:S04]  /*3830*/  STG.E desc[UR20][R10.64+0x4], R23 ;  /* 0x000004170a007986 */ /* 0x000be8000c101914 */
[----:B------:R-:W1:Y:S01]  /*3840*/  LDS.64 R34, [UR7+0x9c] ;  /* 0x00009c07ff227984 */ /* 0x000e620008000a00 */
[----:B---3--:R-:W-:Y:S01]  /*3850*/  VIADD R9, R13, 0x14 ;  /* 0x000000140d097836 */ /* 0x008fe20000000000 */
[----:B------:R-:W-:-:S02]  /*3860*/  IADD3 R13, R0, 0x26, R41 ;  /* 0x00000026000d7810 */ /* 0x000fc40007ffe029 */
[----:B------:R-:W1:Y:S01]  /*3870*/  LDS.64 R22, [UR7+0xa4] ;  /* 0x0000a407ff167984 */ /* 0x000e620008000a00 */
[----:B------:R-:W-:-:S03]  /*3880*/  IMAD.WIDE R8, R9, 0x4, R6 ;  /* 0x0000000409087825 */ /* 0x000fc600078e0206 */
[----:B------:R-:W1:Y:S01]  /*3890*/  LDS.64 R36, [UR7+0xac] ;  /* 0x0000ac07ff247984 */ /* 0x000e620008000a00 */
[----:B-----5:R-:W-:Y:S01]  /*38a0*/  VIADD R11, R12, 0x14 ;  /* 0x000000140c0b7836 */ /* 0x020fe20000000000 */
[----:B------:R-:W-:Y:S01]  /*38b0*/  IADD3 R12, R0, 0x20, R41 ;  /* 0x00000020000c7810 */ /* 0x000fe20007ffe029 */
[----:B------:R-:W-:Y:S01]  /*38c0*/  VIADD R13, R13, 0x14 ;  /* 0x000000140d0d7836 */ /* 0x000fe20000000000 */
[----:B------:R-:W5:Y:S01]  /*38d0*/  LDS.64 R38, [UR7+0xb4] ;  /* 0x0000b407ff267984 */ /* 0x000f620008000a00 */
[----:B------:R-:W-:-:S03]  /*38e0*/  IMAD.WIDE R10, R11, 0x4, R6 ;  /* 0x000000040b0a7825 */ /* 0x000fc600078e0206 */
[----:B------:R-:W1:Y:S01]  /*38f0*/  LDS.64 R14, [UR7+0xbc] ;  /* 0x0000bc07ff0e7984 */ /* 0x000e620008000a00 */
[----:B------:R-:W-:-:S03]  /*3900*/  UIADD3 UR7, UR7, 0xc8, URZ ;  /* 0x000000c807077890 */ /* 0x000fc6000fffe03f */
[----:B------:R3:W-:Y:S04]  /*3910*/  STG.E desc[UR20][R2.64], R16 ;  /* 0x0000001002007986 */ /* 0x0007e8000c101914 */
[----:B------:R2:W-:Y:S04]  /*3920*/  STG.E desc[UR20][R2.64+0x4], R17 ;  /* 0x0000041102007986 */ /* 0x0005e8000c101914 */
[----:B----4-:R-:W-:Y:S04]  /*3930*/  STG.E desc[UR20][R4.64], R18 ;  /* 0x0000001204007986 */ /* 0x010fe8000c101914 */
[----:B------:R4:W-:Y:S01]  /*3940*/  STG.E desc[UR20][R4.64+0x4], R19 ;  /* 0x0000041304007986 */ /* 0x0009e2000c101914 */
[--C-:B---3--:R-:W-:Y:S01]  /*3950*/  IADD3 R16, R0, 0x2a, R41.reuse ;  /* 0x0000002a00107810 */ /* 0x108fe20007ffe029 */
[----:B--2---:R-:W-:Y:S01]  /*3960*/  VIADD R3, R12, 0x14 ;  /* 0x000000140c037836 */ /* 0x004fe20000000000 */
[C-C-:B------:R-:W-:Y:S01]  /*3970*/  IADD3 R17, R0.reuse, 0x28, R41.reuse ;  /* 0x0000002800117810 */ /* 0x140fe20007ffe029 */
[----:B------:R-:W-:Y:S01]  /*3980*/  STG.E desc[UR20][R8.64], R20 ;  /* 0x0000001408007986 */ /* 0x000fe2000c101914 */
[----:B------:R-:W-:Y:S01]  /*3990*/  IADD3 R12, R0, 0x22, R41 ;  /* 0x00000022000c7810 */ /* 0x000fe20007ffe029 */
[----:B------:R-:W-:-:S02]  /*39a0*/  IMAD.WIDE R2, R3, 0x4, R6 ;  /* 0x0000000403027825 */ /* 0x000fc400078e0206 */
[----:B------:R2:W-:Y:S01]  /*39b0*/  STG.E desc[UR20][R8.64+0x4], R21 ;  /* 0x0000041508007986 */ /* 0x0005e2000c101914 */
[--C-:B----4-:R-:W-:Y:S01]  /*39c0*/  IADD3 R4, R0, 0x24, R41.reuse ;  /* 0x0000002400047810 */ /* 0x110fe20007ffe029 */
[----:B------:R-:W-:Y:S02]  /*39d0*/  VIADD R17, R17, 0x14 ;  /* 0x0000001411117836 */ /* 0x000fe40000000000 */
[----:B------:R-:W-:Y:S01]  /*39e0*/  STG.E desc[UR20][R10.64], R24 ;  /* 0x000000180a007986 */ /* 0x000fe2000c101914 */
[----:B------:R-:W-:Y:S01]  /*39f0*/  VIADD R5, R12, 0x14 ;  /* 0x000000140c057836 */ /* 0x000fe20000000000 */
[----:B------:R-:W-:Y:S02]  /*3a00*/  IADD3 R19, R0, 0x2e, R41 ;  /* 0x0000002e00137810 */ /* 0x000fe40007ffe029 */
[----:B------:R3:W-:Y:S03]  /*3a10*/  STG.E desc[UR20][R10.64+0x4], R25 ;  /* 0x000004190a007986 */ /* 0x0007e6000c101914 */
[----:B------:R-:W-:Y:S01]  /*3a20*/  VIADD R19, R19, 0x14 ;  /* 0x0000001413137836 */ /* 0x000fe20000000000 */
[----:B------:R-:W-:Y:S01]  /*3a30*/  STG.E desc[UR20][R2.64], R26 ;  /* 0x0000001a02007986 */ /* 0x000fe2000c101914 */
[----:B--2---:R-:W-:-:S02]  /*3a40*/  VIADD R9, R4, 0x14 ;  /* 0x0000001404097836 */ /* 0x004fc40000000000 */
[--C-:B------:R-:W-:Y:S01]  /*3a50*/  IMAD.WIDE R4, R5, 0x4, R6.reuse ;  /* 0x0000000405047825 */ /* 0x100fe200078e0206 */
[----:B------:R2:W-:Y:S03]  /*3a60*/  STG.E desc[UR20][R2.64+0x4], R27 ;  /* 0x0000041b02007986 */ /* 0x0005e6000c101914 */
[--C-:B------:R-:W-:Y:S01]  /*3a70*/  IMAD.WIDE R8, R9, 0x4, R6.reuse ;  /* 0x0000000409087825 */ /* 0x100fe200078e0206 */
[----:B------:R-:W-:Y:S03]  /*3a80*/  STG.E desc[UR20][R4.64], R28 ;  /* 0x0000001c04007986 */ /* 0x000fe6000c101914 */
[--C-:B---3--:R-:W-:Y:S01]  /*3a90*/  IMAD.WIDE R10, R13, 0x4, R6.reuse ;  /* 0x000000040d0a7825 */ /* 0x108fe200078e0206 */
[----:B------:R3:W-:Y:S03]  /*3aa0*/  STG.E desc[UR20][R4.64+0x4], R29 ;  /* 0x0000041d04007986 */ /* 0x0007e6000c101914 */
[----:B------:R-:W-:Y:S01]  /*3ab0*/  IMAD.WIDE R12, R17, 0x4, R6 ;  /* 0x00000004110c7825 */ /* 0x000fe200078e0206 */
[C-C-:B------:R-:W-:Y:S01]  /*3ac0*/  IADD3 R17, R0.reuse, 0x2c, R41.reuse ;  /* 0x0000002c00117810 */ /* 0x140fe20007ffe029 */
[----:B------:R-:W-:Y:S01]  /*3ad0*/  STG.E desc[UR20][R8.64], R30 ;  /* 0x0000001e08007986 */ /* 0x000fe2000c101914 */
[----:B--2---:R-:W-:Y:S01]  /*3ae0*/  IADD3 R2, R0, 0x30, R41 ;  /* 0x0000003000027810 */ /* 0x004fe20007ffe029 */
[----:B------:R-:W-:Y:S01]  /*3af0*/  VIADD R3, R16, 0x14 ;  /* 0x0000001410037836 */ /* 0x000fe20000000000 */
[----:B------:R-:W-:Y:S01]  /*3b00*/  IADD3 R41, P0, R41, 0x32, RZ ;  /* 0x0000003229297810 */ /* 0x000fe20007f1e0ff */
[----:B------:R-:W-:Y:S01]  /*3b10*/  VIADD R17, R17, 0x14 ;  /* 0x0000001411117836 */ /* 0x000fe20000000000 */
[----:B------:R2:W-:Y:S01]  /*3b20*/  STG.E desc[UR20][R8.64+0x4], R31 ;  /* 0x0000041f08007986 */ /* 0x0005e2000c101914 */
[----:B---3--:R-:W-:-:S03]  /*3b30*/  IMAD.WIDE R4, R3, 0x4, R6 ;  /* 0x0000000403047825 */ /* 0x008fc600078e0206 */
[----:B-1----:R-:W-:Y:S01]  /*3b40*/  STG.E desc[UR20][R10.64], R32 ;  /* 0x000000200a007986 */ /* 0x002fe2000c101914 */
[----:B------:R-:W-:-:S03]  /*3b50*/  VIADD R3, R2, 0x14 ;  /* 0x0000001402037836 */ /* 0x000fc60000000000 */
[----:B------:R1:W-:Y:S01]  /*3b60*/  STG.E desc[UR20][R10.64+0x4], R33 ;  /* 0x000004210a007986 */ /* 0x0003e2000c101914 */
[----:B------:R-:W-:Y:S01]  /*3b70*/  IMAD.X R40, RZ, RZ, R40, P0 ;  /* 0x000000ffff287224 */ /* 0x000fe200000e0628 */
[----:B------:R-:W-:Y:S01]  /*3b80*/  ISETP.GE.U32.AND P0, PT, R41, 0x1fe, PT ;  /* 0x000001fe2900780c */ /* 0x000fe20003f06070 */
[--C-:B------:R-:W-:Y:S01]  /*3b90*/  IMAD.WIDE R2, R3, 0x4, R6.reuse ;  /* 0x0000000403027825 */ /* 0x100fe200078e0206 */
[----:B------:R3:W-:Y:S02]  /*3ba0*/  STG.E desc[UR20][R12.64], R34 ;  /* 0x000000220c007986 */ /* 0x0007e4000c101914 */
[----:B------:R-:W-:Y:S01]  /*3bb0*/  ISETP.GE.U32.AND.EX P0, PT, R40, RZ, PT, P0 ;  /* 0x000000ff2800720c */ /* 0x000fe20003f06100 */
[--C-:B--2---:R-:W-:Y:S01]  /*3bc0*/  IMAD.WIDE R8, R17, 0x4, R6.reuse ;  /* 0x0000000411087825 */ /* 0x104fe200078e0206 */
[----:B------:R3:W-:Y:S03]  /*3bd0*/  STG.E desc[UR20][R12.64+0x4], R35 ;  /* 0x000004230c007986 */ /* 0x0007e6000c101914 */
[----:B-1----:R-:W-:Y:S01]  /*3be0*/  IMAD.WIDE R10, R19, 0x4, R6 ;  /* 0x00000004130a7825 */ /* 0x002fe200078e0206 */
[----:B------:R3:W-:Y:S04]  /*3bf0*/  STG.E desc[UR20][R4.64], R22 ;  /* 0x0000001604007986 */ /* 0x0007e8000c101914 */
[----:B------:R3:W-:Y:S04]  /*3c00*/  STG.E desc[UR20][R4.64+0x4], R23 ;  /* 0x0000041704007986 */ /* 0x0007e8000c101914 */
[----:B------:R3:W-:Y:S04]  /*3c10*/  STG.E desc[UR20][R8.64], R36 ;  /* 0x0000002408007986 */ /* 0x0007e8000c101914 */
[----:B------:R3:W-:Y:S04]  /*3c20*/  STG.E desc[UR20][R8.64+0x4], R37 ;  /* 0x0000042508007986 */ /* 0x0007e8000c101914 */
[----:B-----5:R3:W-:Y:S04]  /*3c30*/  STG.E desc[UR20][R10.64], R38 ;  /* 0x000000260a007986 */ /* 0x0207e8000c101914 */
[----:B------:R3:W-:Y:S04]  /*3c40*/  STG.E desc[UR20][R10.64+0x4], R39 ;  /* 0x000004270a007986 */ /* 0x0007e8000c101914 */
[----:B------:R3:W-:Y:S04]  /*3c50*/  STG.E desc[UR20][R2.64], R14 ;  /* 0x0000000e02007986 */ /* 0x0007e8000c101914 */
[----:B------:R3:W-:Y:S01]  /*3c60*/  STG.E desc[UR20][R2.64+0x4], R15 ;  /* 0x0000040f02007986 */ /* 0x0007e2000c101914 */
[----:B------:R-:W-:Y:S05]  /*3c70*/  @!P0 BRA `(.L_x_2) ;  /* 0xfffffff400948947 */ /* 0x000fea000383ffff */
[----:B------:R-:W-:Y:S05]  /*3c80*/  EXIT ;  /* 0x000000000000794d */ /* 0x000fea0003800000 */
.L_x_3:
[----:B------:R-:W-:-:S00]  /*3c90*/  BRA `(.L_x_3) ;  /* 0xfffffffc00fc7947 */ /* 0x000fc0000383ffff */
[----:B------:R-:W-:-:S00]  /*3ca0*/  NOP ;  /* 0x0000000000007918 */ /* 0x000fc00000000000 */
        /* <DEDUP_REMOVED lines=13> */
.L_x_4:


//--------------------- .nv.shared.matmul_kernel_profile --------------------------
	.section	.nv.shared.matmul_kernel_profile,"aw",@nobits
	.sectionflags	@""
	.align	16
	.zero		1024


//--------------------- .nv.constant0.matmul_kernel_profile --------------------------
	.section	.nv.constant0.matmul_kernel_profile,"a",@progbits
	.sectionflags	@""
	.align	4
.nv.constant0.matmul_kernel_profile:
	.zero		584
